//
// Generated by NVIDIA NVVM Compiler
//
// Compiler Build ID: CL-36424714
// Cuda compilation tools, release 13.0, V13.0.88
// Based on NVVM 20.0.0
//

.version 9.0
.target sm_100
.address_size 64

	// .globl	_Z6kernelPdS_S_S_ii

.visible .entry _Z6kernelPdS_S_S_ii(
	.param .u64 .ptr .align 1 _Z6kernelPdS_S_S_ii_param_0,
	.param .u64 .ptr .align 1 _Z6kernelPdS_S_S_ii_param_1,
	.param .u64 .ptr .align 1 _Z6kernelPdS_S_S_ii_param_2,
	.param .u64 .ptr .align 1 _Z6kernelPdS_S_S_ii_param_3,
	.param .u32 _Z6kernelPdS_S_S_ii_param_4,
	.param .u32 _Z6kernelPdS_S_S_ii_param_5
)
{
	.reg .pred 	%p<22>;
	.reg .b32 	%r<68>;
	.reg .b32 	%f<77>;
	.reg .b64 	%rd<58>;
	.reg .b64 	%fd<130>;

	ld.param.u64 	%rd11, [_Z6kernelPdS_S_S_ii_param_0];
	ld.param.u64 	%rd13, [_Z6kernelPdS_S_S_ii_param_1];
	ld.param.u64 	%rd14, [_Z6kernelPdS_S_S_ii_param_2];
	ld.param.u64 	%rd12, [_Z6kernelPdS_S_S_ii_param_3];
	ld.param.u32 	%r37, [_Z6kernelPdS_S_S_ii_param_4];
	ld.param.u32 	%r36, [_Z6kernelPdS_S_S_ii_param_5];
	cvta.to.global.u64 	%rd1, %rd14;
	cvta.to.global.u64 	%rd2, %rd13;
	mov.u32 	%r38, %ctaid.x;
	mov.u32 	%r39, %ntid.x;
	mov.u32 	%r40, %tid.x;
	mad.lo.s32 	%r1, %r38, %r39, %r40;
	setp.ge.s32 	%p1, %r1, %r37;
	@%p1 bra 	$L__BB0_30;
	mul.lo.s32 	%r2, %r36, %r1;
	min.s32 	%r3, %r1, %r36;
	setp.lt.s32 	%p2, %r3, 1;
	mov.f32 	%f66, 0f00000000;
	mov.b32 	%r60, 0;
	@%p2 bra 	$L__BB0_13;
	and.b32  	%r4, %r3, 7;
	setp.lt.u32 	%p3, %r3, 8;
	mov.f32 	%f66, 0f00000000;
	mov.b32 	%r58, 0;
	@%p3 bra 	$L__BB0_5;
	and.b32  	%r58, %r3, 2147483640;
	neg.s32 	%r56, %r58;
	add.s64 	%rd3, %rd2, 32;
	add.s64 	%rd56, %rd1, 32;
	mov.f32 	%f66, 0f00000000;
	mov.u32 	%r55, %r2;
$L__BB0_4:
	.pragma "nounroll";
	mul.wide.s32 	%rd15, %r55, 8;
	add.s64 	%rd16, %rd3, %rd15;
	ld.global.f64 	%fd1, [%rd16+-32];
	ld.global.f64 	%fd2, [%rd56+-32];
	cvt.f64.f32 	%fd3, %f66;
	fma.rn.f64 	%fd4, %fd1, %fd2, %fd3;
	cvt.rn.f32.f64 	%f32, %fd4;
	ld.global.f64 	%fd5, [%rd16+-24];
	ld.global.f64 	%fd6, [%rd56+-24];
	cvt.f64.f32 	%fd7, %f32;
	fma.rn.f64 	%fd8, %fd5, %fd6, %fd7;
	cvt.rn.f32.f64 	%f33, %fd8;
	ld.global.f64 	%fd9, [%rd16+-16];
	ld.global.f64 	%fd10, [%rd56+-16];
	cvt.f64.f32 	%fd11, %f33;
	fma.rn.f64 	%fd12, %fd9, %fd10, %fd11;
	cvt.rn.f32.f64 	%f34, %fd12;
	ld.global.f64 	%fd13, [%rd16+-8];
	ld.global.f64 	%fd14, [%rd56+-8];
	cvt.f64.f32 	%fd15, %f34;
	fma.rn.f64 	%fd16, %fd13, %fd14, %fd15;
	cvt.rn.f32.f64 	%f35, %fd16;
	ld.global.f64 	%fd17, [%rd16];
	ld.global.f64 	%fd18, [%rd56];
	cvt.f64.f32 	%fd19, %f35;
	fma.rn.f64 	%fd20, %fd17, %fd18, %fd19;
	cvt.rn.f32.f64 	%f36, %fd20;
	ld.global.f64 	%fd21, [%rd16+8];
	ld.global.f64 	%fd22, [%rd56+8];
	cvt.f64.f32 	%fd23, %f36;
	fma.rn.f64 	%fd24, %fd21, %fd22, %fd23;
	cvt.rn.f32.f64 	%f37, %fd24;
	ld.global.f64 	%fd25, [%rd16+16];
	ld.global.f64 	%fd26, [%rd56+16];
	cvt.f64.f32 	%fd27, %f37;
	fma.rn.f64 	%fd28, %fd25, %fd26, %fd27;
	cvt.rn.f32.f64 	%f38, %fd28;
	ld.global.f64 	%fd29, [%rd16+24];
	ld.global.f64 	%fd30, [%rd56+24];
	cvt.f64.f32 	%fd31, %f38;
	fma.rn.f64 	%fd32, %fd29, %fd30, %fd31;
	cvt.rn.f32.f64 	%f66, %fd32;
	add.s32 	%r56, %r56, 8;
	add.s32 	%r55, %r55, 8;
	add.s64 	%rd56, %rd56, 64;
	setp.ne.s32 	%p4, %r56, 0;
	@%p4 bra 	$L__BB0_4;
$L__BB0_5:
	setp.eq.s32 	%p5, %r4, 0;
	mov.u32 	%r60, %r3;
	@%p5 bra 	$L__BB0_13;
	and.b32  	%r12, %r3, 3;
	setp.lt.u32 	%p6, %r4, 4;
	@%p6 bra 	$L__BB0_8;
	add.s32 	%r43, %r58, %r2;
	mul.wide.s32 	%rd17, %r43, 8;
	add.s64 	%rd18, %rd2, %rd17;
	ld.global.f64 	%fd33, [%rd18];
	mul.wide.u32 	%rd19, %r58, 8;
	add.s64 	%rd20, %rd1, %rd19;
	ld.global.f64 	%fd34, [%rd20];
	cvt.f64.f32 	%fd35, %f66;
	fma.rn.f64 	%fd36, %fd33, %fd34, %fd35;
	cvt.rn.f32.f64 	%f40, %fd36;
	ld.global.f64 	%fd37, [%rd18+8];
	ld.global.f64 	%fd38, [%rd20+8];
	cvt.f64.f32 	%fd39, %f40;
	fma.rn.f64 	%fd40, %fd37, %fd38, %fd39;
	cvt.rn.f32.f64 	%f41, %fd40;
	ld.global.f64 	%fd41, [%rd18+16];
	ld.global.f64 	%fd42, [%rd20+16];
	cvt.f64.f32 	%fd43, %f41;
	fma.rn.f64 	%fd44, %fd41, %fd42, %fd43;
	cvt.rn.f32.f64 	%f42, %fd44;
	ld.global.f64 	%fd45, [%rd18+24];
	ld.global.f64 	%fd46, [%rd20+24];
	cvt.f64.f32 	%fd47, %f42;
	fma.rn.f64 	%fd48, %fd45, %fd46, %fd47;
	cvt.rn.f32.f64 	%f66, %fd48;
	add.s32 	%r58, %r58, 4;
$L__BB0_8:
	setp.eq.s32 	%p7, %r12, 0;
	mov.u32 	%r60, %r3;
	@%p7 bra 	$L__BB0_13;
	setp.eq.s32 	%p8, %r12, 1;
	@%p8 bra 	$L__BB0_11;
	add.s32 	%r44, %r58, %r2;
	mul.wide.s32 	%rd21, %r44, 8;
	add.s64 	%rd22, %rd2, %rd21;
	ld.global.f64 	%fd49, [%rd22];
	mul.wide.u32 	%rd23, %r58, 8;
	add.s64 	%rd24, %rd1, %rd23;
	ld.global.f64 	%fd50, [%rd24];
	cvt.f64.f32 	%fd51, %f66;
	fma.rn.f64 	%fd52, %fd49, %fd50, %fd51;
	cvt.rn.f32.f64 	%f44, %fd52;
	ld.global.f64 	%fd53, [%rd22+8];
	ld.global.f64 	%fd54, [%rd24+8];
	cvt.f64.f32 	%fd55, %f44;
	fma.rn.f64 	%fd56, %fd53, %fd54, %fd55;
	cvt.rn.f32.f64 	%f66, %fd56;
	add.s32 	%r58, %r58, 2;
$L__BB0_11:
	and.b32  	%r45, %r3, 1;
	setp.eq.b32 	%p9, %r45, 1;
	not.pred 	%p10, %p9;
	mov.u32 	%r60, %r3;
	@%p10 bra 	$L__BB0_13;
	add.s32 	%r46, %r58, %r2;
	mul.wide.s32 	%rd25, %r46, 8;
	add.s64 	%rd26, %rd2, %rd25;
	ld.global.f64 	%fd57, [%rd26];
	mul.wide.u32 	%rd27, %r58, 8;
	add.s64 	%rd28, %rd1, %rd27;
	ld.global.f64 	%fd58, [%rd28];
	cvt.f64.f32 	%fd59, %f66;
	fma.rn.f64 	%fd60, %fd57, %fd58, %fd59;
	cvt.rn.f32.f64 	%f66, %fd60;
	mov.u32 	%r60, %r3;
$L__BB0_13:
	setp.ge.s32 	%p11, %r60, %r36;
	@%p11 bra 	$L__BB0_17;
	setp.eq.s32 	%p12, %r1, %r60;
	@%p12 bra 	$L__BB0_16;
	add.s32 	%r47, %r60, %r2;
	mul.wide.s32 	%rd29, %r47, 8;
	add.s64 	%rd30, %rd2, %rd29;
	ld.global.f64 	%fd61, [%rd30];
	mul.wide.u32 	%rd31, %r60, 8;
	add.s64 	%rd32, %rd1, %rd31;
	ld.global.f64 	%fd62, [%rd32];
	cvt.f64.f32 	%fd63, %f66;
	fma.rn.f64 	%fd64, %fd61, %fd62, %fd63;
	cvt.rn.f32.f64 	%f66, %fd64;
$L__BB0_16:
	add.s32 	%r60, %r60, 1;
$L__BB0_17:
	setp.ge.s32 	%p13, %r60, %r36;
	@%p13 bra 	$L__BB0_29;
	sub.s32 	%r20, %r36, %r60;
	and.b32  	%r21, %r20, 7;
	sub.s32 	%r48, %r60, %r36;
	setp.gt.u32 	%p14, %r48, -8;
	@%p14 bra 	$L__BB0_21;
	and.b32  	%r49, %r20, -8;
	neg.s32 	%r63, %r49;
	add.s64 	%rd7, %rd2, 32;
	add.s32 	%r62, %r60, %r2;
	mul.wide.u32 	%rd33, %r60, 8;
	add.s64 	%rd34, %rd33, %rd1;
	add.s64 	%rd57, %rd34, 32;
$L__BB0_20:
	.pragma "nounroll";
	mul.wide.s32 	%rd35, %r62, 8;
	add.s64 	%rd36, %rd7, %rd35;
	ld.global.f64 	%fd65, [%rd36+-32];
	ld.global.f64 	%fd66, [%rd57+-32];
	cvt.f64.f32 	%fd67, %f66;
	fma.rn.f64 	%fd68, %fd65, %fd66, %fd67;
	cvt.rn.f32.f64 	%f46, %fd68;
	ld.global.f64 	%fd69, [%rd36+-24];
	ld.global.f64 	%fd70, [%rd57+-24];
	cvt.f64.f32 	%fd71, %f46;
	fma.rn.f64 	%fd72, %fd69, %fd70, %fd71;
	cvt.rn.f32.f64 	%f47, %fd72;
	ld.global.f64 	%fd73, [%rd36+-16];
	ld.global.f64 	%fd74, [%rd57+-16];
	cvt.f64.f32 	%fd75, %f47;
	fma.rn.f64 	%fd76, %fd73, %fd74, %fd75;
	cvt.rn.f32.f64 	%f48, %fd76;
	ld.global.f64 	%fd77, [%rd36+-8];
	ld.global.f64 	%fd78, [%rd57+-8];
	cvt.f64.f32 	%fd79, %f48;
	fma.rn.f64 	%fd80, %fd77, %fd78, %fd79;
	cvt.rn.f32.f64 	%f49, %fd80;
	ld.global.f64 	%fd81, [%rd36];
	ld.global.f64 	%fd82, [%rd57];
	cvt.f64.f32 	%fd83, %f49;
	fma.rn.f64 	%fd84, %fd81, %fd82, %fd83;
	cvt.rn.f32.f64 	%f50, %fd84;
	ld.global.f64 	%fd85, [%rd36+8];
	ld.global.f64 	%fd86, [%rd57+8];
	cvt.f64.f32 	%fd87, %f50;
	fma.rn.f64 	%fd88, %fd85, %fd86, %fd87;
	cvt.rn.f32.f64 	%f51, %fd88;
	ld.global.f64 	%fd89, [%rd36+16];
	ld.global.f64 	%fd90, [%rd57+16];
	cvt.f64.f32 	%fd91, %f51;
	fma.rn.f64 	%fd92, %fd89, %fd90, %fd91;
	cvt.rn.f32.f64 	%f52, %fd92;
	ld.global.f64 	%fd93, [%rd36+24];
	ld.global.f64 	%fd94, [%rd57+24];
	cvt.f64.f32 	%fd95, %f52;
	fma.rn.f64 	%fd96, %fd93, %fd94, %fd95;
	cvt.rn.f32.f64 	%f66, %fd96;
	add.s32 	%r60, %r60, 8;
	add.s32 	%r63, %r63, 8;
	add.s32 	%r62, %r62, 8;
	add.s64 	%rd57, %rd57, 64;
	setp.ne.s32 	%p15, %r63, 0;
	@%p15 bra 	$L__BB0_20;
$L__BB0_21:
	setp.eq.s32 	%p16, %r21, 0;
	@%p16 bra 	$L__BB0_29;
	and.b32  	%r31, %r20, 3;
	setp.lt.u32 	%p17, %r21, 4;
	@%p17 bra 	$L__BB0_24;
	add.s32 	%r50, %r60, %r2;
	mul.wide.s32 	%rd37, %r50, 8;
	add.s64 	%rd38, %rd2, %rd37;
	ld.global.f64 	%fd97, [%rd38];
	mul.wide.u32 	%rd39, %r60, 8;
	add.s64 	%rd40, %rd1, %rd39;
	ld.global.f64 	%fd98, [%rd40];
	cvt.f64.f32 	%fd99, %f66;
	fma.rn.f64 	%fd100, %fd97, %fd98, %fd99;
	cvt.rn.f32.f64 	%f54, %fd100;
	ld.global.f64 	%fd101, [%rd38+8];
	ld.global.f64 	%fd102, [%rd40+8];
	cvt.f64.f32 	%fd103, %f54;
	fma.rn.f64 	%fd104, %fd101, %fd102, %fd103;
	cvt.rn.f32.f64 	%f55, %fd104;
	ld.global.f64 	%fd105, [%rd38+16];
	ld.global.f64 	%fd106, [%rd40+16];
	cvt.f64.f32 	%fd107, %f55;
	fma.rn.f64 	%fd108, %fd105, %fd106, %fd107;
	cvt.rn.f32.f64 	%f56, %fd108;
	ld.global.f64 	%fd109, [%rd38+24];
	ld.global.f64 	%fd110, [%rd40+24];
	cvt.f64.f32 	%fd111, %f56;
	fma.rn.f64 	%fd112, %fd109, %fd110, %fd111;
	cvt.rn.f32.f64 	%f66, %fd112;
	add.s32 	%r60, %r60, 4;
$L__BB0_24:
	setp.eq.s32 	%p18, %r31, 0;
	@%p18 bra 	$L__BB0_29;
	setp.eq.s32 	%p19, %r31, 1;
	@%p19 bra 	$L__BB0_27;
	add.s32 	%r51, %r60, %r2;
	mul.wide.s32 	%rd41, %r51, 8;
	add.s64 	%rd42, %rd2, %rd41;
	ld.global.f64 	%fd113, [%rd42];
	mul.wide.u32 	%rd43, %r60, 8;
	add.s64 	%rd44, %rd1, %rd43;
	ld.global.f64 	%fd114, [%rd44];
	cvt.f64.f32 	%fd115, %f66;
	fma.rn.f64 	%fd116, %fd113, %fd114, %fd115;
	cvt.rn.f32.f64 	%f58, %fd116;
	ld.global.f64 	%fd117, [%rd42+8];
	ld.global.f64 	%fd118, [%rd44+8];
	cvt.f64.f32 	%fd119, %f58;
	fma.rn.f64 	%fd120, %fd117, %fd118, %fd119;
	cvt.rn.f32.f64 	%f66, %fd120;
	add.s32 	%r60, %r60, 2;
$L__BB0_27:
	and.b32  	%r52, %r20, 1;
	setp.eq.b32 	%p20, %r52, 1;
	not.pred 	%p21, %p20;
	@%p21 bra 	$L__BB0_29;
	add.s32 	%r53, %r60, %r2;
	mul.wide.s32 	%rd45, %r53, 8;
	add.s64 	%rd46, %rd2, %rd45;
	ld.global.f64 	%fd121, [%rd46];
	mul.wide.u32 	%rd47, %r60, 8;
	add.s64 	%rd48, %rd1, %rd47;
	ld.global.f64 	%fd122, [%rd48];
	cvt.f64.f32 	%fd123, %f66;
	fma.rn.f64 	%fd124, %fd121, %fd122, %fd123;
	cvt.rn.f32.f64 	%f66, %fd124;
$L__BB0_29:
	cvta.to.global.u64 	%rd49, %rd12;
	mul.wide.s32 	%rd50, %r1, 8;
	add.s64 	%rd51, %rd49, %rd50;
	ld.global.f64 	%fd125, [%rd51];
	cvt.f64.f32 	%fd126, %f66;
	sub.f64 	%fd127, %fd125, %fd126;
	add.s32 	%r54, %r2, %r1;
	mul.wide.s32 	%rd52, %r54, 8;
	add.s64 	%rd53, %rd2, %rd52;
	ld.global.f64 	%fd128, [%rd53];
	div.rn.f64 	%fd129, %fd127, %fd128;
	cvta.to.global.u64 	%rd54, %rd11;
	add.s64 	%rd55, %rd54, %rd50;
	st.global.f64 	[%rd55], %fd129;
$L__BB0_30:
	ret;

}


// ===== COMPILED SASS (sm_100) =====

	.target	sm_100

	.elftype	@"ET_EXEC"


//--------------------- .note.nv.tkinfo           --------------------------
	.section	.note.nv.tkinfo,"",@"SHT_NOTE"
	.sectionflags	@"SHF_NOTE_NV_TKINFO"
	.tkinfo
        /*0018*/ 	.word	0x00000002
        /*0030*/ 	.string	""
        /*0030*/ 	.string	"ptxas"
        /*0030*/ 	.string	"Cuda compilation tools, release 13.0, V13.0.88"
        /*0030*/ 	.string	"Build cuda_13.0.r13.0/compiler.36424714_0"
        /*0030*/ 	.string	"-arch sm_100 -m 64 "



//--------------------- .note.nv.cuinfo           --------------------------
	.section	.note.nv.cuinfo,"",@"SHT_NOTE"
	.sectionflags	@"SHF_NOTE_NV_CUINFO"
        /*0018*/ 	.short	0x0002
        /*001a*/ 	.short	0x0064
        /*001c*/ 	.short	0x0082
	.zero		2


//--------------------- .nv.info                  --------------------------
	.section	.nv.info,"",@"SHT_CUDA_INFO"
	.align	4


	//----- nvinfo : EIATTR_REGCOUNT
	.align		4
        /*0000*/ 	.byte	0x04, 0x2f
        /*0002*/ 	.short	(.L_1 - .L_0)
	.align		4
.L_0:
        /*0004*/ 	.word	index@(_Z6kernelPdS_S_S_ii)
        /*0008*/ 	.word	0x00000020


	//----- nvinfo : EIATTR_FRAME_SIZE
	.align		4
.L_1:
        /*000c*/ 	.byte	0x04, 0x11
        /*000e*/ 	.short	(.L_3 - .L_2)
	.align		4
.L_2:
        /*0010*/ 	.word	index@($__internal_0_$__cuda_sm20_div_rn_f64_full)
        /*0014*/ 	.word	0x00000000


	//----- nvinfo : EIATTR_FRAME_SIZE
	.align		4
.L_3:
        /*0018*/ 	.byte	0x04, 0x11
        /*001a*/ 	.short	(.L_5 - .L_4)
	.align		4
.L_4:
        /*001c*/ 	.word	index@(_Z6kernelPdS_S_S_ii)
        /*0020*/ 	.word	0x00000000


	//----- nvinfo : EIATTR_MIN_STACK_SIZE
	.align		4
.L_5:
        /*0024*/ 	.byte	0x04, 0x12
        /*0026*/ 	.short	(.L_7 - .L_6)
	.align		4
.L_6:
        /*0028*/ 	.word	index@(_Z6kernelPdS_S_S_ii)
        /*002c*/ 	.word	0x00000000
.L_7:


//--------------------- .nv.compat                --------------------------
	.section	.nv.compat,"",@"SHT_CUDA_COMPAT_INFO"
	.align	4
        /*0000*/ 	.byte	0x02, 0x09, 0x00, 0x00, 0x02, 0x02, 0x01, 0x00, 0x02, 0x05, 0x05, 0x00, 0x03, 0x07, 0x01, 0x01
        /*0010*/ 	.byte	0x02, 0x03, 0x00, 0x00, 0x02, 0x06, 0x01, 0x00, 0x04, 0x0b, 0x08, 0x00, 0x01, 0x00, 0x00, 0x00
        /*0020*/ 	.byte	0x00, 0x00, 0x00, 0x00


//--------------------- .nv.info._Z6kernelPdS_S_S_ii --------------------------
	.section	.nv.info._Z6kernelPdS_S_S_ii,"",@"SHT_CUDA_INFO"
	.sectionflags	@""
	.align	4


	//----- nvinfo : EIATTR_CUDA_API_VERSION
	.align		4
        /*0000*/ 	.byte	0x04, 0x37
        /*0002*/ 	.short	(.L_9 - .L_8)
.L_8:
        /*0004*/ 	.word	0x00000082


	//----- nvinfo : EIATTR_KPARAM_INFO
	.align		4
.L_9:
        /*0008*/ 	.byte	0x04, 0x17
        /*000a*/ 	.short	(.L_11 - .L_10)
.L_10:
        /*000c*/ 	.word	0x00000000
        /*0010*/ 	.short	0x0005
        /*0012*/ 	.short	0x0024
        /*0014*/ 	.byte	0x00, 0xf0, 0x11, 0x00


	//----- nvinfo : EIATTR_KPARAM_INFO
	.align		4
.L_11:
        /*0018*/ 	.byte	0x04, 0x17
        /*001a*/ 	.short	(.L_13 - .L_12)
.L_12:
        /*001c*/ 	.word	0x00000000
        /*0020*/ 	.short	0x0004
        /*0022*/ 	.short	0x0020
        /*0024*/ 	.byte	0x00, 0xf0, 0x11, 0x00


	//----- nvinfo : EIATTR_KPARAM_INFO
	.align		4
.L_13:
        /*0028*/ 	.byte	0x04, 0x17
        /*002a*/ 	.short	(.L_15 - .L_14)
.L_14:
        /*002c*/ 	.word	0x00000000
        /*0030*/ 	.short	0x0003
        /*0032*/ 	.short	0x0018
        /*0034*/ 	.byte	0x00, 0xf5, 0x21, 0x00


	//----- nvinfo : EIATTR_KPARAM_INFO
	.align		4
.L_15:
        /*0038*/ 	.byte	0x04, 0x17
        /*003a*/ 	.short	(.L_17 - .L_16)
.L_16:
        /*003c*/ 	.word	0x00000000
        /*0040*/ 	.short	0x0002
        /*0042*/ 	.short	0x0010
        /*0044*/ 	.byte	0x00, 0xf5, 0x21, 0x00


	//----- nvinfo : EIATTR_KPARAM_INFO
	.align		4
.L_17:
        /*0048*/ 	.byte	0x04, 0x17
        /*004a*/ 	.short	(.L_19 - .L_18)
.L_18:
        /*004c*/ 	.word	0x00000000
        /*0050*/ 	.short	0x0001
        /*0052*/ 	.short	0x0008
        /*0054*/ 	.byte	0x00, 0xf5, 0x21, 0x00


	//----- nvinfo : EIATTR_KPARAM_INFO
	.align		4
.L_19:
        /*0058*/ 	.byte	0x04, 0x17
        /*005a*/ 	.short	(.L_21 - .L_20)
.L_20:
        /*005c*/ 	.word	0x00000000
        /*0060*/ 	.short	0x0000
        /*0062*/ 	.short	0x0000
        /*0064*/ 	.byte	0x00, 0xf5, 0x21, 0x00


	//----- nvinfo : EIATTR_SPARSE_MMA_MASK
	.align		4
.L_21:
        /*0068*/ 	.byte	0x03, 0x50
        /*006a*/ 	.short	0x0000


	//----- nvinfo : EIATTR_MAXREG_COUNT
	.align		4
        /*006c*/ 	.byte	0x03, 0x1b
        /*006e*/ 	.short	0x00ff


	//----- nvinfo : EIATTR_MERCURY_ISA_VERSION
	.align		4
        /*0070*/ 	.byte	0x03, 0x5f
        /*0072*/ 	.short	0x0101


	//----- nvinfo : EIATTR_VRC_CTA_INIT_COUNT
	.align		4
        /*0074*/ 	.byte	0x02, 0x4a
	.zero		1
	.zero		1


	//----- nvinfo : EIATTR_EXIT_INSTR_OFFSETS
	.align		4
        /*0078*/ 	.byte	0x04, 0x1c
        /*007a*/ 	.short	(.L_23 - .L_22)


	//   ....[0]....
.L_22:
        /*007c*/ 	.word	0x00000070


	//   ....[1]....
        /*0080*/ 	.word	0x000014e0


	//----- nvinfo : EIATTR_CRS_STACK_SIZE
	.align		4
.L_23:
        /*0084*/ 	.byte	0x04, 0x1e
        /*0086*/ 	.short	(.L_25 - .L_24)
.L_24:
        /*0088*/ 	.word	0x00000000


	//----- nvinfo : EIATTR_CBANK_PARAM_SIZE
	.align		4
.L_25:
        /*008c*/ 	.byte	0x03, 0x19
        /*008e*/ 	.short	0x0028


	//----- nvinfo : EIATTR_PARAM_CBANK
	.align		4
        /*0090*/ 	.byte	0x04, 0x0a
        /*0092*/ 	.short	(.L_27 - .L_26)
	.align		4
.L_26:
        /*0094*/ 	.word	index@(.nv.constant0._Z6kernelPdS_S_S_ii)
        /*0098*/ 	.short	0x0380
        /*009a*/ 	.short	0x0028


	//----- nvinfo : EIATTR_SW_WAR
	.align		4
.L_27:
        /*009c*/ 	.byte	0x04, 0x36
        /*009e*/ 	.short	(.L_29 - .L_28)
.L_28:
        /*00a0*/ 	.word	0x00000008
.L_29:


//--------------------- .nv.callgraph             --------------------------
	.section	.nv.callgraph,"",@"SHT_CUDA_CALLGRAPH"
	.align	4
	.sectionentsize	8
	.align		4
        /*0000*/ 	.word	0x00000000
	.align		4
        /*0004*/ 	.word	0xffffffff
	.align		4
        /*0008*/ 	.word	0x00000000
	.align		4
        /*000c*/ 	.word	0xfffffffe
	.align		4
        /*0010*/ 	.word	0x00000000
	.align		4
        /*0014*/ 	.word	0xfffffffd
	.align		4
        /*0018*/ 	.word	0x00000000
	.align		4
        /*001c*/ 	.word	0xfffffffc


//--------------------- .text._Z6kernelPdS_S_S_ii --------------------------
	.section	.text._Z6kernelPdS_S_S_ii,"ax",@progbits
	.align	128
        .global         _Z6kernelPdS_S_S_ii
        .type           _Z6kernelPdS_S_S_ii,@function
        .size           _Z6kernelPdS_S_S_ii,(.L_x_24 - _Z6kernelPdS_S_S_ii)
        .other          _Z6kernelPdS_S_S_ii,@"STO_CUDA_ENTRY STV_DEFAULT"
_Z6kernelPdS_S_S_ii:
.text._Z6kernelPdS_S_S_ii:
[----:B------:R-:W-:Y:S01]  /*0000*/  LDC R1, c[0x0][0x37c] ;  /* 0x0000df00ff017b82 */ /* 0x000fe20000000800 */
[----:B------:R-:W0:Y:S07]  /*0010*/  S2R R3, SR_TID.X ;  /* 0x0000000000037919 */ /* 0x000e2e0000002100 */
[----:B------:R-:W0:Y:S01]  /*0020*/  S2UR UR4, SR_CTAID.X ;  /* 0x00000000000479c3 */ /* 0x000e220000002500 */
[----:B------:R-:W1:Y:S07]  /*0030*/  LDCU UR5, c[0x0][0x3a0] ;  /* 0x00007400ff0577ac */ /* 0x000e6e0008000800 */
[----:B------:R-:W0:Y:S02]  /*0040*/  LDC R2, c[0x0][0x360] ;  /* 0x0000d800ff027b82 */ /* 0x000e240000000800 */
[----:B0-----:R-:W-:-:S05]  /*0050*/  IMAD R2, R2, UR4, R3 ;  /* 0x0000000402027c24 */ /* 0x001fca000f8e0203 */
[----:B-1----:R-:W-:-:S13]  /*0060*/  ISETP.GE.AND P0, PT, R2, UR5, PT ;  /* 0x0000000502007c0c */ /* 0x002fda000bf06270 */
[----:B------:R-:W-:Y:S05]  /*0070*/  @P0 EXIT ;  /* 0x000000000000094d */ /* 0x000fea0003800000 */
[----:B------:R-:W0:Y:S01]  /*0080*/  LDCU UR8, c[0x0][0x3a4] ;  /* 0x00007480ff0877ac */ /* 0x000e220008000800 */
[----:B------:R-:W-:Y:S01]  /*0090*/  BSSY.RECONVERGENT B0, `(.L_x_0) ;  /* 0x000008e000007945 */ /* 0x000fe20003800200 */
[----:B------:R-:W-:Y:S01]  /*00a0*/  IMAD.MOV.U32 R18, RZ, RZ, RZ ;  /* 0x000000ffff127224 */ /* 0x000fe200078e00ff */
[----:B------:R-:W1:Y:S01]  /*00b0*/  LDCU.64 UR6, c[0x0][0x358] ;  /* 0x00006b00ff0677ac */ /* 0x000e620008000a00 */
[----:B------:R-:W-:Y:S01]  /*00c0*/  IMAD.MOV.U32 R3, RZ, RZ, RZ ;  /* 0x000000ffff037224 */ /* 0x000fe200078e00ff */
[C---:B0-----:R-:W-:Y:S01]  /*00d0*/  VIMNMX R6, PT, PT, R2.reuse, UR8, PT ;  /* 0x0000000802067c48 */ /* 0x041fe2000bfe0100 */
[----:B------:R-:W-:-:S03]  /*00e0*/  IMAD R0, R2, UR8, RZ ;  /* 0x0000000802007c24 */ /* 0x000fc6000f8e02ff */
[----:B------:R-:W-:-:S13]  /*00f0*/  ISETP.GE.AND P0, PT, R6, 0x1, PT ;  /* 0x000000010600780c */ /* 0x000fda0003f06270 */
[----:B-1----:R-:W-:Y:S05]  /*0100*/  @!P0 BRA `(.L_x_1) ;  /* 0x0000000800188947 */ /* 0x002fea0003800000 */
[C---:B------:R-:W-:Y:S01]  /*0110*/  ISETP.GE.U32.AND P1, PT, R6.reuse, 0x8, PT ;  /* 0x000000080600780c */ /* 0x040fe20003f26070 */
[----:B------:R-:W-:Y:S01]  /*0120*/  BSSY.RECONVERGENT B1, `(.L_x_2) ;  /* 0x0000041000017945 */ /* 0x000fe20003800200 */
[----:B------:R-:W-:Y:S01]  /*0130*/  LOP3.LUT R4, R6, 0x7, RZ, 0xc0, !PT ;  /* 0x0000000706047812 */ /* 0x000fe200078ec0ff */
[----:B------:R-:W-:Y:S02]  /*0140*/  IMAD.MOV.U32 R18, RZ, RZ, RZ ;  /* 0x000000ffff127224 */ /* 0x000fe400078e00ff */
[----:B------:R-:W-:Y:S01]  /*0150*/  IMAD.MOV.U32 R5, RZ, RZ, RZ ;  /* 0x000000ffff057224 */ /* 0x000fe200078e00ff */
[----:B------:R-:W-:-:S07]  /*0160*/  ISETP.NE.AND P0, PT, R4, RZ, PT ;  /* 0x000000ff0400720c */ /* 0x000fce0003f05270 */
[----:B------:R-:W-:Y:S06]  /*0170*/  @!P1 BRA `(.L_x_3) ;  /* 0x0000000000ec9947 */ /* 0x000fec0003800000 */
[----:B------:R-:W0:Y:S01]  /*0180*/  LDC.64 R10, c[0x0][0x388] ;  /* 0x0000e200ff0a7b82 */ /* 0x000e220000000a00 */
[----:B------:R-:W1:Y:S01]  /*0190*/  LDCU.64 UR4, c[0x0][0x390] ;  /* 0x00007200ff0477ac */ /* 0x000e620008000a00 */
[----:B------:R-:W-:Y:S01]  /*01a0*/  LOP3.LUT R5, R6, 0x7ffffff8, RZ, 0xc0, !PT ;  /* 0x7ffffff806057812 */ /* 0x000fe200078ec0ff */
[----:B------:R-:W-:Y:S02]  /*01b0*/  IMAD.MOV.U32 R18, RZ, RZ, RZ ;  /* 0x000000ffff127224 */ /* 0x000fe400078e00ff */
[----:B------:R-:W-:Y:S02]  /*01c0*/  IMAD.MOV.U32 R3, RZ, RZ, R0 ;  /* 0x000000ffff037224 */ /* 0x000fe400078e0000 */
[----:B------:R-:W-:Y:S01]  /*01d0*/  IMAD.MOV R7, RZ, RZ, -R5 ;  /* 0x000000ffff077224 */ /* 0x000fe200078e0a05 */
[----:B-1----:R-:W-:-:S04]  /*01e0*/  UIADD3 UR4, UP0, UPT, UR4, 0x20, URZ ;  /* 0x0000002004047890 */ /* 0x002fc8000ff1e0ff */
[----:B------:R-:W-:Y:S01]  /*01f0*/  UIADD3.X UR5, UPT, UPT, URZ, UR5, URZ, UP0, !UPT ;  /* 0x00000005ff057290 */ /* 0x000fe200087fe4ff */
[----:B0-----:R-:W-:Y:S02]  /*0200*/  IADD3 R10, P1, PT, R10, 0x20, RZ ;  /* 0x000000200a0a7810 */ /* 0x001fe40007f3e0ff */
[----:B------:R-:W-:-:S03]  /*0210*/  MOV R8, UR4 ;  /* 0x0000000400087c02 */ /* 0x000fc60008000f00 */
[----:B------:R-:W-:Y:S02]  /*0220*/  IMAD.X R11, RZ, RZ, R11, P1 ;  /* 0x000000ffff0b7224 */ /* 0x000fe400008e060b */
[----:B------:R-:W-:-:S07]  /*0230*/  IMAD.U32 R9, RZ, RZ, UR5 ;  /* 0x00000005ff097e24 */ /* 0x000fce000f8e00ff */
.L_x_4:
[----:B------:R-:W-:Y:S01]  /*0240*/  IMAD.WIDE R28, R3, 0x8, R10 ;  /* 0x00000008031c7825 */ /* 0x000fe200078e020a */
[----:B------:R-:W2:Y:S04]  /*0250*/  LDG.E.64 R22, desc[UR6][R8.64+-0x20] ;  /* 0xffffe00608167981 */ /* 0x000ea8000c1e1b00 */
[----:B------:R-:W2:Y:S04]  /*0260*/  LDG.E.64 R14, desc[UR6][R28.64+-0x20] ;  /* 0xffffe0061c0e7981 */ /* 0x000ea8000c1e1b00 */
[----:B------:R-:W3:Y:S04]  /*0270*/  LDG.E.64 R12, desc[UR6][R8.64+-0x18] ;  /* 0xffffe806080c7981 */ /* 0x000ee8000c1e1b00 */
[----:B------:R-:W3:Y:S01]  /*0280*/  LDG.E.64 R16, desc[UR6][R28.64+-0x18] ;  /* 0xffffe8061c107981 */ /* 0x000ee2000c1e1b00 */
[----:B01----:R-:W2:Y:S03]  /*0290*/  F2F.F64.F32 R18, R18 ;  /* 0x0000001200127310 */ /* 0x003ea60000201800 */
[----:B------:R-:W4:Y:S04]  /*02a0*/  LDG.E.64 R26, desc[UR6][R8.64+-0x10] ;  /* 0xfffff006081a7981 */ /* 0x000f28000c1e1b00 */
[----:B------:R-:W5:Y:S01]  /*02b0*/  LDG.E.64 R24, desc[UR6][R8.64] ;  /* 0x0000000608187981 */ /* 0x000f62000c1e1b00 */
[----:B--2---:R-:W-:-:S03]  /*02c0*/  DFMA R22, R14, R22, R18 ;  /* 0x000000160e16722b */ /* 0x004fc60000000012 */
[----:B------:R-:W4:Y:S07]  /*02d0*/  LDG.E.64 R14, desc[UR6][R28.64+-0x10] ;  /* 0xfffff0061c0e7981 */ /* 0x000f2e000c1e1b00 */
[----:B------:R-:W0:Y:S08]  /*02e0*/  F2F.F32.F64 R22, R22 ;  /* 0x0000001600167310 */ /* 0x000e300000301000 */
[----:B0-----:R0:W3:Y:S02]  /*02f0*/  F2F.F64.F32 R20, R22 ;  /* 0x0000001600147310 */ /* 0x0010e40000201800 */
[----:B0-----:R-:W2:Y:S01]  /*0300*/  LDG.E.64 R22, desc[UR6][R8.64+0x8] ;  /* 0x0000080608167981 */ /* 0x001ea2000c1e1b00 */
[----:B---3--:R-:W-:-:S03]  /*0310*/  DFMA R18, R16, R12, R20 ;  /* 0x0000000c1012722b */ /* 0x008fc60000000014 */
[----:B------:R-:W3:Y:S04]  /*0320*/  LDG.E.64 R16, desc[UR6][R8.64+-0x8] ;  /* 0xfffff80608107981 */ /* 0x000ee8000c1e1b00 */
[----:B------:R-:W3:Y:S03]  /*0330*/  LDG.E.64 R20, desc[UR6][R28.64+-0x8] ;  /* 0xfffff8061c147981 */ /* 0x000ee6000c1e1b00 */
[----:B------:R-:W0:Y:S08]  /*0340*/  F2F.F32.F64 R19, R18 ;  /* 0x0000001200137310 */ /* 0x000e300000301000 */
[----:B0-----:R0:W4:Y:S02]  /*0350*/  F2F.F64.F32 R12, R19 ;  /* 0x00000013000c7310 */ /* 0x0011240000201800 */
[----:B0-----:R-:W2:Y:S01]  /*0360*/  LDG.E.64 R18, desc[UR6][R8.64+0x10] ;  /* 0x0000100608127981 */ /* 0x001ea2000c1e1b00 */
[----:B----4-:R-:W-:-:S03]  /*0370*/  DFMA R26, R14, R26, R12 ;  /* 0x0000001a0e1a722b */ /* 0x010fc6000000000c */
[----:B------:R-:W5:Y:S07]  /*0380*/  LDG.E.64 R14, desc[UR6][R28.64] ;  /* 0x000000061c0e7981 */ /* 0x000f6e000c1e1b00 */
[----:B------:R-:W0:Y:S08]  /*0390*/  F2F.F32.F64 R26, R26 ;  /* 0x0000001a001a7310 */ /* 0x000e300000301000 */
[----:B0-----:R-:W3:Y:S02]  /*03a0*/  F2F.F64.F32 R12, R26 ;  /* 0x0000001a000c7310 */ /* 0x001ee40000201800 */
[----:B---3--:R-:W-:Y:S01]  /*03b0*/  DFMA R16, R20, R16, R12 ;  /* 0x000000101410722b */ /* 0x008fe2000000000c */
[----:B------:R-:W2:Y:S05]  /*03c0*/  LDG.E.64 R20, desc[UR6][R28.64+0x8] ;  /* 0x000008061c147981 */ /* 0x000eaa000c1e1b00 */
[----:B------:R0:W1:Y:S04]  /*03d0*/  F2F.F32.F64 R12, R16 ;  /* 0x00000010000c7310 */ /* 0x0000680000301000 */
[----:B0-----:R-:W3:Y:S04]  /*03e0*/  LDG.E.64 R16, desc[UR6][R28.64+0x10] ;  /* 0x000010061c107981 */ /* 0x001ee8000c1e1b00 */
[----:B-1----:R-:W5:Y:S02]  /*03f0*/  F2F.F64.F32 R12, R12 ;  /* 0x0000000c000c7310 */ /* 0x002f640000201800 */
[----:B-----5:R-:W-:Y:S01]  /*0400*/  DFMA R24, R14, R24, R12 ;  /* 0x000000180e18722b */ /* 0x020fe2000000000c */
[----:B------:R-:W4:Y:S04]  /*0410*/  LDG.E.64 R12, desc[UR6][R28.64+0x18] ;  /* 0x000018061c0c7981 */ /* 0x000f28000c1e1b00 */
[----:B------:R0:W4:Y:S05]  /*0420*/  LDG.E.64 R14, desc[UR6][R8.64+0x18] ;  /* 0x00001806080e7981 */ /* 0x00012a000c1e1b00 */
[----:B------:R-:W1:Y:S08]  /*0430*/  F2F.F32.F64 R24, R24 ;  /* 0x0000001800187310 */ /* 0x000e700000301000 */
[----:B-1----:R-:W2:Y:S02]  /*0440*/  F2F.F64.F32 R26, R24 ;  /* 0x00000018001a7310 */ /* 0x002ea40000201800 */
[----:B--2---:R-:W-:-:S10]  /*0450*/  DFMA R20, R20, R22, R26 ;  /* 0x000000161414722b */ /* 0x004fd4000000001a */
[----:B------:R-:W1:Y:S08]  /*0460*/  F2F.F32.F64 R20, R20 ;  /* 0x0000001400147310 */ /* 0x000e700000301000 */
[----:B-1----:R-:W3:Y:S02]  /*0470*/  F2F.F64.F32 R22, R20 ;  /* 0x0000001400167310 */ /* 0x002ee40000201800 */
[----:B---3--:R-:W-:-:S10]  /*0480*/  DFMA R16, R16, R18, R22 ;  /* 0x000000121010722b */ /* 0x008fd40000000016 */
[----:B------:R-:W1:Y:S08]  /*0490*/  F2F.F32.F64 R16, R16 ;  /* 0x0000001000107310 */ /* 0x000e700000301000 */
[----:B-1----:R-:W4:Y:S01]  /*04a0*/  F2F.F64.F32 R18, R16 ;  /* 0x0000001000127310 */ /* 0x002f220000201800 */
[----:B------:R-:W-:-:S05]  /*04b0*/  VIADD R7, R7, 0x8 ;  /* 0x0000000807077836 */ /* 0x000fca0000000000 */
[----:B------:R-:W-:Y:S02]  /*04c0*/  ISETP.NE.AND P1, PT, R7, RZ, PT ;  /* 0x000000ff0700720c */ /* 0x000fe40003f25270 */
[----:B0-----:R-:W-:Y:S01]  /*04d0*/  IADD3 R8, P2, PT, R8, 0x40, RZ ;  /* 0x0000004008087810 */ /* 0x001fe20007f5e0ff */
[----:B------:R-:W-:-:S04]  /*04e0*/  VIADD R3, R3, 0x8 ;  /* 0x0000000803037836 */ /* 0x000fc80000000000 */
[----:B------:R-:W-:Y:S01]  /*04f0*/  IMAD.X R9, RZ, RZ, R9, P2 ;  /* 0x000000ffff097224 */ /* 0x000fe200010e0609 */
[----:B----4-:R-:W-:-:S10]  /*0500*/  DFMA R18, R12, R14, R18 ;  /* 0x0000000e0c12722b */ /* 0x010fd40000000012 */
[----:B------:R0:W1:Y:S01]  /*0510*/  F2F.F32.F64 R18, R18 ;  /* 0x0000001200127310 */ /* 0x0000620000301000 */
[----:B------:R-:W-:Y:S05]  /*0520*/  @P1 BRA `(.L_x_4) ;  /* 0xfffffffc00441947 */ /* 0x000fea000383ffff */
.L_x_3:
[----:B------:R-:W-:Y:S05]  /*0530*/  BSYNC.RECONVERGENT B1 ;  /* 0x0000000000017941 */ /* 0x000fea0003800200 */
.L_x_2:
[----:B------:R-:W-:Y:S01]  /*0540*/  IMAD.MOV.U32 R3, RZ, RZ, R6 ;  /* 0x000000ffff037224 */ /* 0x000fe200078e0006 */
[----:B------:R-:W-:Y:S06]  /*0550*/  @!P0 BRA `(.L_x_1) ;  /* 0x0000000400048947 */ /* 0x000fec0003800000 */
[----:B------:R-:W-:Y:S01]  /*0560*/  ISETP.GE.U32.AND P0, PT, R4, 0x4, PT ;  /* 0x000000040400780c */ /* 0x000fe20003f06070 */
[----:B------:R-:W-:Y:S01]  /*0570*/  BSSY.RECONVERGENT B1, `(.L_x_5) ;  /* 0x000001e000017945 */ /* 0x000fe20003800200 */
[----:B------:R-:W-:-:S04]  /*0580*/  LOP3.LUT R7, R6, 0x3, RZ, 0xc0, !PT ;  /* 0x0000000306077812 */ /* 0x000fc800078ec0ff */
[----:B------:R-:W-:-:S07]  /*0590*/  ISETP.NE.AND P1, PT, R7, RZ, PT ;  /* 0x000000ff0700720c */ /* 0x000fce0003f25270 */
[----:B------:R-:W-:Y:S06]  /*05a0*/  @!P0 BRA `(.L_x_6) ;  /* 0x0000000000688947 */ /* 0x000fec0003800000 */
[----:B------:R-:W2:Y:S01]  /*05b0*/  LDC.64 R28, c[0x0][0x388] ;  /* 0x0000e200ff1c7b82 */ /* 0x000ea20000000a00 */
[----:B------:R-:W-:-:S07]  /*05c0*/  IMAD.IADD R3, R0, 0x1, R5 ;  /* 0x0000000100037824 */ /* 0x000fce00078e0205 */
[----:B------:R-:W3:Y:S01]  /*05d0*/  LDC.64 R22, c[0x0][0x390] ;  /* 0x0000e400ff167b82 */ /* 0x000ee20000000a00 */
[----:B--2---:R-:W-:-:S05]  /*05e0*/  IMAD.WIDE R28, R3, 0x8, R28 ;  /* 0x00000008031c7825 */ /* 0x004fca00078e021c */
[----:B------:R-:W2:Y:S01]  /*05f0*/  LDG.E.64 R8, desc[UR6][R28.64] ;  /* 0x000000061c087981 */ /* 0x000ea2000c1e1b00 */
[----:B---3--:R-:W-:-:S03]  /*0600*/  IMAD.WIDE.U32 R22, R5, 0x8, R22 ;  /* 0x0000000805167825 */ /* 0x008fc600078e0016 */
[----:B------:R-:W3:Y:S04]  /*0610*/  LDG.E.64 R12, desc[UR6][R28.64+0x8] ;  /* 0x000008061c0c7981 */ /* 0x000ee8000c1e1b00 */
[----:B------:R-:W2:Y:S04]  /*0620*/  LDG.E.64 R10, desc[UR6][R22.64] ;  /* 0x00000006160a7981 */ /* 0x000ea8000c1e1b00 */
[----:B------:R-:W3:Y:S04]  /*0630*/  LDG.E.64 R14, desc[UR6][R22.64+0x8] ;  /* 0x00000806160e7981 */ /* 0x000ee8000c1e1b00 */
[----:B------:R-:W4:Y:S04]  /*0640*/  LDG.E.64 R16, desc[UR6][R28.64+0x10] ;  /* 0x000010061c107981 */ /* 0x000f28000c1e1b00 */
[----:B------:R-:W4:Y:S04]  /*0650*/  LDG.E.64 R20, desc[UR6][R22.64+0x10] ;  /* 0x0000100616147981 */ /* 0x000f28000c1e1b00 */
[----:B------:R-:W5:Y:S04]  /*0660*/  LDG.E.64 R24, desc[UR6][R28.64+0x18] ;  /* 0x000018061c187981 */ /* 0x000f68000c1e1b00 */
[----:B------:R-:W5:Y:S01]  /*0670*/  LDG.E.64 R26, desc[UR6][R22.64+0x18] ;  /* 0x00001806161a7981 */ /* 0x000f62000c1e1b00 */
[----:B01----:R-:W2:Y:S01]  /*0680*/  F2F.F64.F32 R18, R18 ;  /* 0x0000001200127310 */ /* 0x003ea20000201800 */
[----:B------:R-:W-:Y:S01]  /*0690*/  VIADD R5, R5, 0x4 ;  /* 0x0000000405057836 */ /* 0x000fe20000000000 */
[----:B--2---:R-:W-:-:S10]  /*06a0*/  DFMA R8, R8, R10, R18 ;  /* 0x0000000a0808722b */ /* 0x004fd40000000012 */
[----:B------:R-:W0:Y:S08]  /*06b0*/  F2F.F32.F64 R8, R8 ;  /* 0x0000000800087310 */ /* 0x000e300000301000 */
[----:B0-----:R-:W3:Y:S02]  /*06c0*/  F2F.F64.F32 R10, R8 ;  /* 0x00000008000a7310 */ /* 0x001ee40000201800 */
[----:B---3--:R-:W-:-:S10]  /*06d0*/  DFMA R10, R12, R14, R10 ;  /* 0x0000000e0c0a722b */ /* 0x008fd4000000000a */
[----:B------:R-:W0:Y:S08]  /*06e0*/  F2F.F32.F64 R10, R10 ;  /* 0x0000000a000a7310 */ /* 0x000e300000301000 */
[----:B0-----:R-:W4:Y:S02]  /*06f0*/  F2F.F64.F32 R12, R10 ;  /* 0x0000000a000c7310 */ /* 0x001f240000201800 */
[----:B----4-:R-:W-:-:S10]  /*0700*/  DFMA R12, R16, R20, R12 ;  /* 0x00000014100c722b */ /* 0x010fd4000000000c */
[----:B------:R-:W0:Y:S08]  /*0710*/  F2F.F32.F64 R12, R12 ;  /* 0x0000000c000c7310 */ /* 0x000e300000301000 */
[----:B0-----:R-:W5:Y:S02]  /*0720*/  F2F.F64.F32 R14, R12 ;  /* 0x0000000c000e7310 */ /* 0x001f640000201800 */
[----:B-----5:R-:W-:-:S06]  /*0730*/  DFMA R14, R24, R26, R14 ;  /* 0x0000001a180e722b */ /* 0x020fcc000000000e */
[----:B------:R2:W3:Y:S05]  /*0740*/  F2F.F32.F64 R18, R14 ;  /* 0x0000000e00127310 */ /* 0x0004ea0000301000 */
.L_x_6:
[----:B------:R-:W-:Y:S05]  /*0750*/  BSYNC.RECONVERGENT B1 ;  /* 0x0000000000017941 */ /* 0x000fea0003800200 */
.L_x_5:
[----:B------:R-:W-:Y:S01]  /*0760*/  MOV R3, R6 ;  /* 0x0000000600037202 */ /* 0x000fe20000000f00 */
[----:B------:R-:W-:Y:S06]  /*0770*/  @!P1 BRA `(.L_x_1) ;  /* 0x00000000007c9947 */ /* 0x000fec0003800000 */
[----:B------:R-:W-:-:S13]  /*0780*/  ISETP.NE.AND P0, PT, R7, 0x1, PT ;  /* 0x000000010700780c */ /* 0x000fda0003f05270 */
[----:B------:R-:W4:Y:S01]  /*0790*/  @P0 LDC.64 R8, c[0x0][0x388] ;  /* 0x0000e200ff080b82 */ /* 0x000f220000000a00 */
[----:B------:R-:W-:-:S07]  /*07a0*/  @P0 IMAD.IADD R21, R0, 0x1, R5 ;  /* 0x0000000100150824 */ /* 0x000fce00078e0205 */
[----:B------:R-:W5:Y:S01]  /*07b0*/  @P0 LDC.64 R10, c[0x0][0x390] ;  /* 0x0000e400ff0a0b82 */ /* 0x000f620000000a00 */
[----:B----4-:R-:W-:-:S05]  /*07c0*/  @P0 IMAD.WIDE R20, R21, 0x8, R8 ;  /* 0x0000000815140825 */ /* 0x010fca00078e0208 */
[----:B------:R-:W4:Y:S01]  /*07d0*/  @P0 LDG.E.64 R8, desc[UR6][R20.64] ;  /* 0x0000000614080981 */ /* 0x000f22000c1e1b00 */
[----:B-----5:R-:W-:Y:S01]  /*07e0*/  @P0 IMAD.WIDE.U32 R22, R5, 0x8, R10 ;  /* 0x0000000805160825 */ /* 0x020fe200078e000a */
[----:B------:R-:W-:Y:S02]  /*07f0*/  LOP3.LUT R3, R6, 0x1, RZ, 0xc0, !PT ;  /* 0x0000000106037812 */ /* 0x000fe400078ec0ff */
[----:B------:R-:W5:Y:S04]  /*0800*/  @P0 LDG.E.64 R12, desc[UR6][R20.64+0x8] ;  /* 0x00000806140c0981 */ /* 0x000f68000c1e1b00 */
[----:B------:R-:W4:Y:S01]  /*0810*/  @P0 LDG.E.64 R10, desc[UR6][R22.64] ;  /* 0x00000006160a0981 */ /* 0x000f22000c1e1b00 */
[----:B------:R-:W-:-:S03]  /*0820*/  ISETP.NE.U32.AND P1, PT, R3, 0x1, PT ;  /* 0x000000010300780c */ /* 0x000fc60003f25070 */
[----:B--2---:R-:W5:Y:S10]  /*0830*/  @P0 LDG.E.64 R14, desc[UR6][R22.64+0x8] ;  /* 0x00000806160e0981 */ /* 0x004f74000c1e1b00 */
[----:B------:R-:W2:Y:S08]  /*0840*/  @!P1 LDC.64 R24, c[0x0][0x390] ;  /* 0x0000e400ff189b82 */ /* 0x000eb00000000a00 */
[----:B------:R-:W0:Y:S01]  /*0850*/  @!P1 LDC.64 R16, c[0x0][0x388] ;  /* 0x0000e200ff109b82 */ /* 0x000e220000000a00 */
[----:B------:R-:W-:-:S04]  /*0860*/  @P0 VIADD R5, R5, 0x2 ;  /* 0x0000000205050836 */ /* 0x000fc80000000000 */
[----:B------:R-:W-:Y:S02]  /*0870*/  @!P1 IMAD.IADD R3, R0, 0x1, R5 ;  /* 0x0000000100039824 */ /* 0x000fe400078e0205 */
[----:B--2---:R-:W-:-:S06]  /*0880*/  @!P1 IMAD.WIDE.U32 R4, R5, 0x8, R24 ;  /* 0x0000000805049825 */ /* 0x004fcc00078e0018 */
[----:B------:R-:W2:Y:S01]  /*0890*/  @!P1 LDG.E.64 R4, desc[UR6][R4.64] ;  /* 0x0000000604049981 */ /* 0x000ea2000c1e1b00 */
[----:B0-----:R-:W-:-:S06]  /*08a0*/  @!P1 IMAD.WIDE R16, R3, 0x8, R16 ;  /* 0x0000000803109825 */ /* 0x001fcc00078e0210 */
[----:B------:R-:W2:Y:S01]  /*08b0*/  @!P1 LDG.E.64 R16, desc[UR6][R16.64] ;  /* 0x0000000610109981 */ /* 0x000ea2000c1e1b00 */
[----:B-1-3--:R-:W4:Y:S01]  /*08c0*/  @P0 F2F.F64.F32 R24, R18 ;  /* 0x0000001200180310 */ /* 0x00af220000201800 */
[--C-:B------:R-:W-:Y:S02]  /*08d0*/  IMAD.MOV.U32 R3, RZ, RZ, R6.reuse ;  /* 0x000000ffff037224 */ /* 0x100fe400078e0006 */
[----:B------:R-:W-:Y:S01]  /*08e0*/  @!P1 IMAD.MOV.U32 R3, RZ, RZ, R6 ;  /* 0x000000ffff039224 */ /* 0x000fe200078e0006 */
[----:B----4-:R-:W-:-:S10]  /*08f0*/  @P0 DFMA R10, R8, R10, R24 ;  /* 0x0000000a080a022b */ /* 0x010fd40000000018 */
[----:B------:R-:W0:Y:S08]  /*0900*/  @P0 F2F.F32.F64 R10, R10 ;  /* 0x0000000a000a0310 */ /* 0x000e300000301000 */
[----:B0-----:R-:W5:Y:S02]  /*0910*/  @P0 F2F.F64.F32 R8, R10 ;  /* 0x0000000a00080310 */ /* 0x001f640000201800 */
[----:B-----5:R-:W-:-:S06]  /*0920*/  @P0 DFMA R12, R12, R14, R8 ;  /* 0x0000000e0c0c022b */ /* 0x020fcc0000000008 */
[----:B------:R-:W0:Y:S08]  /*0930*/  @P0 F2F.F32.F64 R18, R12 ;  /* 0x0000000c00120310 */ /* 0x000e300000301000 */
[----:B0-----:R-:W2:Y:S02]  /*0940*/  @!P1 F2F.F64.F32 R8, R18 ;  /* 0x0000001200089310 */ /* 0x001ea40000201800 */
[----:B--2---:R-:W-:-:S06]  /*0950*/  @!P1 DFMA R8, R16, R4, R8 ;  /* 0x000000041008922b */ /* 0x004fcc0000000008 */
[----:B------:R4:W0:Y:S05]  /*0960*/  @!P1 F2F.F32.F64 R18, R8 ;  /* 0x0000000800129310 */ /* 0x00082a0000301000 */
.L_x_1:
[----:B------:R-:W-:Y:S05]  /*0970*/  BSYNC.RECONVERGENT B0 ;  /* 0x0000000000007941 */ /* 0x000fea0003800200 */
.L_x_0:
[----:B------:R-:W-:Y:S01]  /*0980*/  ISETP.GE.AND P0, PT, R3, UR8, PT ;  /* 0x0000000803007c0c */ /* 0x000fe2000bf06270 */
[----:B------:R-:W-:-:S12]  /*0990*/  BSSY.RECONVERGENT B0, `(.L_x_7) ;  /* 0x0000094000007945 */ /* 0x000fd80003800200 */
[----:B------:R-:W-:Y:S05]  /*09a0*/  @P0 BRA `(.L_x_8) ;  /* 0x0000000800480947 */ /* 0x000fea0003800000 */
[----:B------:R-:W-:Y:S01]  /*09b0*/  ISETP.NE.AND P0, PT, R2, R3, PT ;  /* 0x000000030200720c */ /* 0x000fe20003f05270 */
[----:B------:R-:W-:-:S12]  /*09c0*/  BSSY.RECONVERGENT B1, `(.L_x_9) ;  /* 0x000000c000017945 */ /* 0x000fd80003800200 */
[----:B------:R-:W-:Y:S05]  /*09d0*/  @!P0 BRA `(.L_x_10) ;  /* 0x0000000000288947 */ /* 0x000fea0003800000 */
[----:B------:R-:W5:Y:S01]  /*09e0*/  LDC.64 R4, c[0x0][0x388] ;  /* 0x0000e200ff047b82 */ /* 0x000f620000000a00 */
[----:B----4-:R-:W-:-:S07]  /*09f0*/  IMAD.IADD R9, R0, 0x1, R3 ;  /* 0x0000000100097824 */ /* 0x010fce00078e0203 */
[----:B------:R-:W4:Y:S01]  /*0a00*/  LDC.64 R6, c[0x0][0x390] ;  /* 0x0000e400ff067b82 */ /* 0x000f220000000a00 */
[----:B-----5:R-:W-:-:S06]  /*0a10*/  IMAD.WIDE R4, R9, 0x8, R4 ;  /* 0x0000000809047825 */ /* 0x020fcc00078e0204 */
[----:B------:R-:W5:Y:S01]  /*0a20*/  LDG.E.64 R4, desc[UR6][R4.64] ;  /* 0x0000000604047981 */ /* 0x000f62000c1e1b00 */
[----:B----4-:R-:W-:-:S06]  /*0a30*/  IMAD.WIDE.U32 R6, R3, 0x8, R6 ;  /* 0x0000000803067825 */ /* 0x010fcc00078e0006 */
[----:B------:R-:W5:Y:S01]  /*0a40*/  LDG.E.64 R6, desc[UR6][R6.64] ;  /* 0x0000000606067981 */ /* 0x000f62000c1e1b00 */
[----:B01-3--:R-:W5:Y:S02]  /*0a50*/  F2F.F64.F32 R8, R18 ;  /* 0x0000001200087310 */ /* 0x00bf640000201800 */
[----:B-----5:R-:W-:-:S06]  /*0a60*/  DFMA R8, R4, R6, R8 ;  /* 0x000000060408722b */ /* 0x020fcc0000000008 */
[----:B------:R0:W1:Y:S05]  /*0a70*/  F2F.F32.F64 R18, R8 ;  /* 0x0000000800127310 */ /* 0x00006a0000301000 */
.L_x_10:
[----:B------:R-:W-:Y:S05]  /*0a80*/  BSYNC.RECONVERGENT B1 ;  /* 0x0000000000017941 */ /* 0x000fea0003800200 */
.L_x_9:
[----:B------:R-:W-:-:S05]  /*0a90*/  VIADD R3, R3, 0x1 ;  /* 0x0000000103037836 */ /* 0x000fca0000000000 */
[----:B------:R-:W-:-:S13]  /*0aa0*/  ISETP.GE.AND P0, PT, R3, UR8, PT ;  /* 0x0000000803007c0c */ /* 0x000fda000bf06270 */
[----:B------:R-:W-:Y:S05]  /*0ab0*/  @P0 BRA `(.L_x_8) ;  /* 0x0000000800040947 */ /* 0x000fea0003800000 */
[C---:B------:R-:W-:Y:S01]  /*0ac0*/  IADD3 R4, PT, PT, R3.reuse, -UR8, RZ ;  /* 0x8000000803047c10 */ /* 0x040fe2000fffe0ff */
[----:B------:R-:W-:Y:S01]  /*0ad0*/  BSSY.RECONVERGENT B1, `(.L_x_11) ;  /* 0x0000040000017945 */ /* 0x000fe20003800200 */
[----:B------:R-:W-:Y:S02]  /*0ae0*/  IADD3 R26, PT, PT, -R3, UR8, RZ ;  /* 0x00000008031a7c10 */ /* 0x000fe4000fffe1ff */
[----:B------:R-:W-:Y:S02]  /*0af0*/  ISETP.GT.U32.AND P1, PT, R4, -0x8, PT ;  /* 0xfffffff80400780c */ /* 0x000fe40003f24070 */
[----:B------:R-:W-:-:S04]  /*0b00*/  LOP3.LUT R27, R26, 0x7, RZ, 0xc0, !PT ;  /* 0x000000071a1b7812 */ /* 0x000fc800078ec0ff */
[----:B------:R-:W-:-:S07]  /*0b10*/  ISETP.NE.AND P0, PT, R27, RZ, PT ;  /* 0x000000ff1b00720c */ /* 0x000fce0003f05270 */
[----:B------:R-:W-:Y:S06]  /*0b20*/  @P1 BRA `(.L_x_12) ;  /* 0x0000000000e81947 */ /* 0x000fec0003800000 */
[----:B------:R-:W5:Y:S08]  /*0b30*/  LDC.64 R4, c[0x0][0x390] ;  /* 0x0000e400ff047b82 */ /* 0x000f700000000a00 */
[----:B------:R-:W1:Y:S01]  /*0b40*/  LDC.64 R6, c[0x0][0x388] ;  /* 0x0000e200ff067b82 */ /* 0x000e620000000a00 */
[----:B-----5:R-:W-:-:S03]  /*0b50*/  IMAD.WIDE.U32 R4, R3, 0x8, R4 ;  /* 0x0000000803047825 */ /* 0x020fc600078e0004 */
[----:B0---4-:R-:W-:Y:S02]  /*0b60*/  IADD3 R8, P1, PT, R4, 0x20, RZ ;  /* 0x0000002004087810 */ /* 0x011fe40007f3e0ff */
[----:B------:R-:W-:Y:S02]  /*0b70*/  LOP3.LUT R4, R26, 0xfffffff8, RZ, 0xc0, !PT ;  /* 0xfffffff81a047812 */ /* 0x000fe400078ec0ff */
[----:B-1----:R-:W-:Y:S01]  /*0b80*/  IADD3 R6, P2, PT, R6, 0x20, RZ ;  /* 0x0000002006067810 */ /* 0x002fe20007f5e0ff */
[----:B------:R-:W-:Y:S02]  /*0b90*/  IMAD.X R9, RZ, RZ, R5, P1 ;  /* 0x000000ffff097224 */ /* 0x000fe400008e0605 */
[----:B------:R-:W-:Y:S02]  /*0ba0*/  IMAD.IADD R5, R0, 0x1, R3 ;  /* 0x0000000100057824 */ /* 0x000fe400078e0203 */
[----:B------:R-:W-:Y:S02]  /*0bb0*/  IMAD.X R7, RZ, RZ, R7, P2 ;  /* 0x000000ffff077224 */ /* 0x000fe400010e0607 */
[----:B------:R-:W-:-:S07]  /*0bc0*/  IMAD.MOV R4, RZ, RZ, -R4 ;  /* 0x000000ffff047224 */ /* 0x000fce00078e0a04 */
.L_x_13:
[----:B------:R-:W-:Y:S01]  /*0bd0*/  IMAD.WIDE R28, R5, 0x8, R6 ;  /* 0x00000008051c7825 */ /* 0x000fe200078e0206 */
[----:B0-----:R-:W4:Y:S04]  /*0be0*/  LDG.E.64 R10, desc[UR6][R8.64+-0x20] ;  /* 0xffffe006080a7981 */ /* 0x001f28000c1e1b00 */
[----:B------:R-:W4:Y:S04]  /*0bf0*/  LDG.E.64 R16, desc[UR6][R28.64+-0x20] ;  /* 0xffffe0061c107981 */ /* 0x000f28000c1e1b00 */
[----:B------:R-:W5:Y:S04]  /*0c00*/  LDG.E.64 R12, desc[UR6][R8.64+-0x18] ;  /* 0xffffe806080c7981 */ /* 0x000f68000c1e1b00 */
[----:B--2---:R-:W5:Y:S01]  /*0c10*/  LDG.E.64 R14, desc[UR6][R28.64+-0x18] ;  /* 0xffffe8061c0e7981 */ /* 0x004f62000c1e1b00 */
[----:B-1-3--:R-:W4:Y:S03]  /*0c20*/  F2F.F64.F32 R18, R18 ;  /* 0x0000001200127310 */ /* 0x00af260000201800 */
[----:B------:R-:W2:Y:S01]  /*0c30*/  LDG.E.64 R22, desc[UR6][R8.64] ;  /* 0x0000000608167981 */ /* 0x000ea2000c1e1b00 */
[----:B----4-:R-:W-:-:S03]  /*0c40*/  DFMA R18, R16, R10, R18 ;  /* 0x0000000a1012722b */ /* 0x010fc60000000012 */
[----:B------:R-:W3:Y:S04]  /*0c50*/  LDG.E.64 R10, desc[UR6][R8.64+-0x10] ;  /* 0xfffff006080a7981 */ /* 0x000ee8000c1e1b00 */
[----:B------:R-:W3:Y:S03]  /*0c60*/  LDG.E.64 R16, desc[UR6][R28.64+-0x10] ;  /* 0xfffff0061c107981 */ /* 0x000ee6000c1e1b00 */
[----:B------:R-:W0:Y:S08]  /*0c70*/  F2F.F32.F64 R19, R18 ;  /* 0x0000001200137310 */ /* 0x000e300000301000 */
[----:B0-----:R0:W5:Y:S02]  /*0c80*/  F2F.F64.F32 R20, R19 ;  /* 0x0000001300147310 */ /* 0x0011640000201800 */
[----:B0-----:R-:W4:Y:S01]  /*0c90*/  LDG.E.64 R18, desc[UR6][R28.64+0x8] ;  /* 0x000008061c127981 */ /* 0x001f22000c1e1b00 */
[----:B-----5:R-:W-:-:S03]  /*0ca0*/  DFMA R20, R14, R12, R20 ;  /* 0x0000000c0e14722b */ /* 0x020fc60000000014 */
[----:B------:R-:W5:Y:S04]  /*0cb0*/  LDG.E.64 R12, desc[UR6][R8.64+-0x8] ;  /* 0xfffff806080c7981 */ /* 0x000f68000c1e1b00 */
[----:B------:R-:W5:Y:S03]  /*0cc0*/  LDG.E.64 R14, desc[UR6][R28.64+-0x8] ;  /* 0xfffff8061c0e7981 */ /* 0x000f66000c1e1b00 */
[----:B------:R-:W0:Y:S08]  /*0cd0*/  F2F.F32.F64 R20, R20 ;  /* 0x0000001400147310 */ /* 0x000e300000301000 */
[----:B0-----:R0:W3:Y:S02]  /*0ce0*/  F2F.F64.F32 R24, R20 ;  /* 0x0000001400187310 */ /* 0x0010e40000201800 */
[----:B0-----:R-:W4:Y:S01]  /*0cf0*/  LDG.E.64 R20, desc[UR6][R8.64+0x8] ;  /* 0x0000080608147981 */ /* 0x001f22000c1e1b00 */
[----:B---3--:R-:W-:-:S03]  /*0d00*/  DFMA R24, R16, R10, R24 ;  /* 0x0000000a1018722b */ /* 0x008fc60000000018 */
[----:B------:R-:W2:Y:S07]  /*0d10*/  LDG.E.64 R10, desc[UR6][R28.64] ;  /* 0x000000061c0a7981 */ /* 0x000eae000c1e1b00 */
[----:B------:R-:W0:Y:S08]  /*0d20*/  F2F.F32.F64 R24, R24 ;  /* 0x0000001800187310 */ /* 0x000e300000301000 */
[----:B0-----:R-:W5:Y:S02]  /*0d30*/  F2F.F64.F32 R16, R24 ;  /* 0x0000001800107310 */ /* 0x001f640000201800 */
[----:B-----5:R-:W-:Y:S01]  /*0d40*/  DFMA R14, R14, R12, R16 ;  /* 0x0000000c0e0e722b */ /* 0x020fe20000000010 */
[----:B------:R-:W3:Y:S05]  /*0d50*/  LDG.E.64 R16, desc[UR6][R8.64+0x10] ;  /* 0x0000100608107981 */ /* 0x000eea000c1e1b00 */
[----:B------:R0:W1:Y:S04]  /*0d60*/  F2F.F32.F64 R12, R14 ;  /* 0x0000000e000c7310 */ /* 0x0000680000301000 */
[----:B0-----:R-:W3:Y:S04]  /*0d70*/  LDG.E.64 R14, desc[UR6][R28.64+0x10] ;  /* 0x000010061c0e7981 */ /* 0x001ee8000c1e1b00 */
[----:B-1----:R-:W2:Y:S02]  /*0d80*/  F2F.F64.F32 R12, R12 ;  /* 0x0000000c000c7310 */ /* 0x002ea40000201800 */
[----:B--2---:R-:W-:Y:S01]  /*0d90*/  DFMA R22, R10, R22, R12 ;  /* 0x000000160a16722b */ /* 0x004fe2000000000c */
[----:B------:R-:W2:Y:S04]  /*0da0*/  LDG.E.64 R10, desc[UR6][R28.64+0x18] ;  /* 0x000018061c0a7981 */ /* 0x000ea8000c1e1b00 */
[----:B------:R0:W2:Y:S05]  /*0db0*/  LDG.E.64 R12, desc[UR6][R8.64+0x18] ;  /* 0x00001806080c7981 */ /* 0x0000aa000c1e1b00 */
[----:B------:R-:W1:Y:S08]  /*0dc0*/  F2F.F32.F64 R22, R22 ;  /* 0x0000001600167310 */ /* 0x000e700000301000 */
[----:B-1----:R-:W4:Y:S02]  /*0dd0*/  F2F.F64.F32 R24, R22 ;  /* 0x0000001600187310 */ /* 0x002f240000201800 */
[----:B----4-:R-:W-:-:S06]  /*0de0*/  DFMA R20, R18, R20, R24 ;  /* 0x000000141214722b */ /* 0x010fcc0000000018 */
[----:B------:R-:W1:Y:S08]  /*0df0*/  F2F.F32.F64 R19, R20 ;  /* 0x0000001400137310 */ /* 0x000e700000301000 */
[----:B-1----:R-:W3:Y:S02]  /*0e00*/  F2F.F64.F32 R18, R19 ;  /* 0x0000001300127310 */ /* 0x002ee40000201800 */
[----:B---3--:R-:W-:-:S10]  /*0e10*/  DFMA R14, R14, R16, R18 ;  /* 0x000000100e0e722b */ /* 0x008fd40000000012 */
[----:B------:R-:W1:Y:S01]  /*0e20*/  F2F.F32.F64 R14, R14 ;  /* 0x0000000e000e7310 */ /* 0x000e620000301000 */
[----:B------:R-:W-:-:S07]  /*0e30*/  VIADD R4, R4, 0x8 ;  /* 0x0000000804047836 */ /* 0x000fce0000000000 */
[----:B-1----:R-:W2:Y:S01]  /*0e40*/  F2F.F64.F32 R16, R14 ;  /* 0x0000000e00107310 */ /* 0x002ea20000201800 */
[----:B------:R-:W-:Y:S02]  /*0e50*/  ISETP.NE.AND P1, PT, R4, RZ, PT ;  /* 0x000000ff0400720c */ /* 0x000fe40003f25270 */
[----:B0-----:R-:W-:Y:S01]  /*0e60*/  IADD3 R8, P2, PT, R8, 0x40, RZ ;  /* 0x0000004008087810 */ /* 0x001fe20007f5e0ff */
[----:B------:R-:W-:Y:S01]  /*0e70*/  VIADD R3, R3, 0x8 ;  /* 0x0000000803037836 */ /* 0x000fe20000000000 */
[----:B------:R-:W-:-:S03]  /*0e80*/  IADD3 R5, PT, PT, R5, 0x8, RZ ;  /* 0x0000000805057810 */ /* 0x000fc60007ffe0ff */
[----:B------:R-:W-:Y:S01]  /*0e90*/  IMAD.X R9, RZ, RZ, R9, P2 ;  /* 0x000000ffff097224 */ /* 0x000fe200010e0609 */
[----:B--2---:R-:W-:-:S06]  /*0ea0*/  DFMA R10, R10, R12, R16 ;  /* 0x0000000c0a0a722b */ /* 0x004fcc0000000010 */
[----:B------:R0:W1:Y:S01]  /*0eb0*/  F2F.F32.F64 R18, R10 ;  /* 0x0000000a00127310 */ /* 0x0000620000301000 */
[----:B------:R-:W-:Y:S05]  /*0ec0*/  @P1 BRA `(.L_x_13) ;  /* 0xfffffffc00401947 */ /* 0x000fea000383ffff */
.L_x_12:
[----:B------:R-:W-:Y:S05]  /*0ed0*/  BSYNC.RECONVERGENT B1 ;  /* 0x0000000000017941 */ /* 0x000fea0003800200 */
.L_x_11:
[----:B------:R-:W-:Y:S05]  /*0ee0*/  @!P0 BRA `(.L_x_8) ;  /* 0x0000000000f88947 */ /* 0x000fea0003800000 */
[----:B------:R-:W-:Y:S01]  /*0ef0*/  ISETP.GE.U32.AND P0, PT, R27, 0x4, PT ;  /* 0x000000041b00780c */ /* 0x000fe20003f06070 */
[----:B------:R-:W-:Y:S01]  /*0f00*/  BSSY.RECONVERGENT B1, `(.L_x_14) ;  /* 0x000001e000017945 */ /* 0x000fe20003800200 */
[----:B0-----:R-:W-:-:S04]  /*0f10*/  LOP3.LUT R19, R26, 0x3, RZ, 0xc0, !PT ;  /* 0x000000031a137812 */ /* 0x001fc800078ec0ff */
[----:B------:R-:W-:-:S07]  /*0f20*/  ISETP.NE.AND P1, PT, R19, RZ, PT ;  /* 0x000000ff1300720c */ /* 0x000fce0003f25270 */
[----:B------:R-:W-:Y:S06]  /*0f30*/  @!P0 BRA `(.L_x_15) ;  /* 0x0000000000688947 */ /* 0x000fec0003800000 */
[----:B------:R-:W0:Y:S01]  /*0f40*/  LDC.64 R24, c[0x0][0x388] ;  /* 0x0000e200ff187b82 */ /* 0x000e220000000a00 */
[----:B------:R-:W-:-:S07]  /*0f50*/  IMAD.IADD R5, R0, 0x1, R3 ;  /* 0x0000000100057824 */ /* 0x000fce00078e0203 */
[----:B------:R-:W5:Y:S01]  /*0f60*/  LDC.64 R20, c[0x0][0x390] ;  /* 0x0000e400ff147b82 */ /* 0x000f620000000a00 */
[----:B0-----:R-:W-:-:S05]  /*0f70*/  IMAD.WIDE R24, R5, 0x8, R24 ;  /* 0x0000000805187825 */ /* 0x001fca00078e0218 */
[----:B------:R-:W3:Y:S01]  /*0f80*/  LDG.E.64 R4, desc[UR6][R24.64] ;  /* 0x0000000618047981 */ /* 0x000ee2000c1e1b00 */
[----:B-----5:R-:W-:-:S03]  /*0f90*/  IMAD.WIDE.U32 R20, R3, 0x8, R20 ;  /* 0x0000000803147825 */ /* 0x020fc600078e0014 */
[----:B----4-:R-:W4:Y:S04]  /*0fa0*/  LDG.E.64 R8, desc[UR6][R24.64+0x8] ;  /* 0x0000080618087981 */ /* 0x010f28000c1e1b00 */
[----:B------:R-:W5:Y:S04]  /*0fb0*/  LDG.E.64 R6, desc[UR6][R20.64] ;  /* 0x0000000614067981 */ /* 0x000f68000c1e1b00 */
[----:B------:R-:W4:Y:S04]  /*0fc0*/  LDG.E.64 R10, desc[UR6][R20.64+0x8] ;  /* 0x00000806140a7981 */ /* 0x000f28000c1e1b00 */
[----:B------:R-:W4:Y:S04]  /*0fd0*/  LDG.E.64 R12, desc[UR6][R24.64+0x10] ;  /* 0x00001006180c7981 */ /* 0x000f28000c1e1b00 */
[----:B--2---:R-:W2:Y:S04]  /*0fe0*/  LDG.E.64 R14, desc[UR6][R20.64+0x10] ;  /* 0x00001006140e7981 */ /* 0x004ea8000c1e1b00 */
[----:B------:R-:W2:Y:S04]  /*0ff0*/  LDG.E.64 R16, desc[UR6][R24.64+0x18] ;  /* 0x0000180618107981 */ /* 0x000ea8000c1e1b00 */
[----:B------:R-:W2:Y:S01]  /*1000*/  LDG.E.64 R22, desc[UR6][R20.64+0x18] ;  /* 0x0000180614167981 */ /* 0x000ea2000c1e1b00 */
[----:B-1-3--:R-:W5:Y:S01]  /*1010*/  F2F.F64.F32 R28, R18 ;  /* 0x00000012001c7310 */ /* 0x00af620000201800 */
[----:B------:R-:W-:Y:S01]  /*1020*/  VIADD R3, R3, 0x4 ;  /* 0x0000000403037836 */ /* 0x000fe20000000000 */
[----:B-----5:R-:W-:-:S10]  /*1030*/  DFMA R4, R4, R6, R28 ;  /* 0x000000060404722b */ /* 0x020fd4000000001c */
[----:B------:R-:W0:Y:S08]  /*1040*/  F2F.F32.F64 R4, R4 ;  /* 0x0000000400047310 */ /* 0x000e300000301000 */
[----:B0-----:R-:W4:Y:S02]  /*1050*/  F2F.F64.F32 R6, R4 ;  /* 0x0000000400067310 */ /* 0x001f240000201800 */
[----:B----4-:R-:W-:-:S10]  /*1060*/  DFMA R6, R8, R10, R6 ;  /* 0x0000000a0806722b */ /* 0x010fd40000000006 */
[----:B------:R-:W0:Y:S08]  /*1070*/  F2F.F32.F64 R6, R6 ;  /* 0x0000000600067310 */ /* 0x000e300000301000 */
[----:B0-----:R-:W2:Y:S02]  /*1080*/  F2F.F64.F32 R8, R6 ;  /* 0x0000000600087310 */ /* 0x001ea40000201800 */
[----:B--2---:R-:W-:-:S10]  /*1090*/  DFMA R8, R12, R14, R8 ;  /* 0x0000000e0c08722b */ /* 0x004fd40000000008 */
[----:B------:R-:W0:Y:S08]  /*10a0*/  F2F.F32.F64 R8, R8 ;  /* 0x0000000800087310 */ /* 0x000e300000301000 */
[----:B0-----:R-:W0:Y:S02]  /*10b0*/  F2F.F64.F32 R10, R8 ;  /* 0x00000008000a7310 */ /* 0x001e240000201800 */
[----:B0-----:R-:W-:-:S06]  /*10c0*/  DFMA R10, R16, R22, R10 ;  /* 0x00000016100a722b */ /* 0x001fcc000000000a */
[----:B------:R0:W1:Y:S05]  /*10d0*/  F2F.F32.F64 R18, R10 ;  /* 0x0000000a00127310 */ /* 0x00006a0000301000 */
.L_x_15:
[----:B------:R-:W-:Y:S05]  /*10e0*/  BSYNC.RECONVERGENT B1 ;  /* 0x0000000000017941 */ /* 0x000fea0003800200 */
.L_x_14:
[----:B------:R-:W-:Y:S05]  /*10f0*/  @!P1 BRA `(.L_x_8) ;  /* 0x0000000000749947 */ /* 0x000fea0003800000 */
[----:B------:R-:W-:-:S13]  /*1100*/  ISETP.NE.AND P0, PT, R19, 0x1, PT ;  /* 0x000000011300780c */ /* 0x000fda0003f05270 */
[----:B------:R-:W5:Y:S01]  /*1110*/  @P0 LDC.64 R4, c[0x0][0x388] ;  /* 0x0000e200ff040b82 */ /* 0x000f620000000a00 */
[----:B------:R-:W-:-:S07]  /*1120*/  @P0 IMAD.IADD R17, R0, 0x1, R3 ;  /* 0x0000000100110824 */ /* 0x000fce00078e0203 */
[----:B------:R-:W0:Y:S01]  /*1130*/  @P0 LDC.64 R6, c[0x0][0x390] ;  /* 0x0000e400ff060b82 */ /* 0x000e220000000a00 */
[----:B-----5:R-:W-:-:S05]  /*1140*/  @P0 IMAD.WIDE R16, R17, 0x8, R4 ;  /* 0x0000000811100825 */ /* 0x020fca00078e0204 */
[----:B------:R-:W5:Y:S01]  /*1150*/  @P0 LDG.E.64 R4, desc[UR6][R16.64] ;  /* 0x0000000610040981 */ /* 0x000f62000c1e1b00 */
[----:B0-----:R-:W-:Y:S01]  /*1160*/  @P0 IMAD.WIDE.U32 R20, R3, 0x8, R6 ;  /* 0x0000000803140825 */ /* 0x001fe200078e0006 */
[----:B------:R-:W-:Y:S02]  /*1170*/  LOP3.LUT R26, R26, 0x1, RZ, 0xc0, !PT ;  /* 0x000000011a1a7812 */ /* 0x000fe400078ec0ff */
[----:B----4-:R-:W4:Y:S04]  /*1180*/  @P0 LDG.E.64 R8, desc[UR6][R16.64+0x8] ;  /* 0x0000080610080981 */ /* 0x010f28000c1e1b00 */
[----:B------:R-:W5:Y:S01]  /*1190*/  @P0 LDG.E.64 R6, desc[UR6][R20.64] ;  /* 0x0000000614060981 */ /* 0x000f62000c1e1b00 */
[----:B------:R-:W-:-:S03]  /*11a0*/  ISETP.NE.U32.AND P1, PT, R26, 0x1, PT ;  /* 0x000000011a00780c */ /* 0x000fc60003f25070 */
[----:B------:R-:W4:Y:S10]  /*11b0*/  @P0 LDG.E.64 R10, desc[UR6][R20.64+0x8] ;  /* 0x00000806140a0981 */ /* 0x000f34000c1e1b00 */
[----:B------:R-:W0:Y:S08]  /*11c0*/  @!P1 LDC.64 R12, c[0x0][0x390] ;  /* 0x0000e400ff0c9b82 */ /* 0x000e300000000a00 */
[----:B--2---:R-:W2:Y:S01]  /*11d0*/  @!P1 LDC.64 R14, c[0x0][0x388] ;  /* 0x0000e200ff0e9b82 */ /* 0x004ea20000000a00 */
[----:B------:R-:W-:-:S04]  /*11e0*/  @P0 VIADD R3, R3, 0x2 ;  /* 0x0000000203030836 */ /* 0x000fc80000000000 */
[----:B------:R-:W-:Y:S02]  /*11f0*/  @!P1 IMAD.IADD R19, R0, 0x1, R3 ;  /* 0x0000000100139824 */ /* 0x000fe400078e0203 */
[----:B0-----:R-:W-:-:S06]  /*1200*/  @!P1 IMAD.WIDE.U32 R12, R3, 0x8, R12 ;  /* 0x00000008030c9825 */ /* 0x001fcc00078e000c */
[----:B------:R-:W4:Y:S01]  /*1210*/  @!P1 LDG.E.64 R12, desc[UR6][R12.64] ;  /* 0x000000060c0c9981 */ /* 0x000f22000c1e1b00 */
[----:B--2---:R-:W-:-:S06]  /*1220*/  @!P1 IMAD.WIDE R14, R19, 0x8, R14 ;  /* 0x00000008130e9825 */ /* 0x004fcc00078e020e */
[----:B------:R-:W2:Y:S01]  /*1230*/  @!P1 LDG.E.64 R14, desc[UR6][R14.64] ;  /* 0x000000060e0e9981 */ /* 0x000ea2000c1e1b00 */
[----:B-1-3--:R-:W5:Y:S02]  /*1240*/  @P0 F2F.F64.F32 R22, R18 ;  /* 0x0000001200160310 */ /* 0x00af640000201800 */
[----:B-----5:R-:W-:-:S10]  /*1250*/  @P0 DFMA R6, R4, R6, R22 ;  /* 0x000000060406022b */ /* 0x020fd40000000016 */
[----:B------:R-:W0:Y:S08]  /*1260*/  @P0 F2F.F32.F64 R6, R6 ;  /* 0x0000000600060310 */ /* 0x000e300000301000 */
[----:B0-----:R-:W4:Y:S02]  /*1270*/  @P0 F2F.F64.F32 R4, R6 ;  /* 0x0000000600040310 */ /* 0x001f240000201800 */
[----:B----4-:R-:W-:-:S06]  /*1280*/  @P0 DFMA R8, R8, R10, R4 ;  /* 0x0000000a0808022b */ /* 0x010fcc0000000004 */
[----:B------:R-:W0:Y:S08]  /*1290*/  @P0 F2F.F32.F64 R18, R8 ;  /* 0x0000000800120310 */ /* 0x000e300000301000 */
[----:B0-----:R-:W2:Y:S02]  /*12a0*/  @!P1 F2F.F64.F32 R4, R18 ;  /* 0x0000001200049310 */ /* 0x001ea40000201800 */
[----:B--2---:R-:W-:-:S06]  /*12b0*/  @!P1 DFMA R4, R14, R12, R4 ;  /* 0x0000000c0e04922b */ /* 0x004fcc0000000004 */
[----:B------:R0:W1:Y:S05]  /*12c0*/  @!P1 F2F.F32.F64 R18, R4 ;  /* 0x0000000400129310 */ /* 0x00006a0000301000 */
.L_x_8:
[----:B------:R-:W-:Y:S05]  /*12d0*/  BSYNC.RECONVERGENT B0 ;  /* 0x0000000000007941 */ /* 0x000fea0003800200 */
.L_x_7:
[----:B------:R-:W5:Y:S01]  /*12e0*/  LDC.64 R6, c[0x0][0x388] ;  /* 0x0000e200ff067b82 */ /* 0x000f620000000a00 */
[----:B------:R-:W-:-:S07]  /*12f0*/  IMAD.IADD R3, R2, 0x1, R0 ;  /* 0x0000000102037824 */ /* 0x000fce00078e0200 */
[----:B0-----:R-:W0:Y:S01]  /*1300*/  LDC.64 R4, c[0x0][0x398] ;  /* 0x0000e600ff047b82 */ /* 0x001e220000000a00 */
[----:B-----5:R-:W-:-:S06]  /*1310*/  IMAD.WIDE R6, R3, 0x8, R6 ;  /* 0x0000000803067825 */ /* 0x020fcc00078e0206 */
[----:B------:R-:W5:Y:S01]  /*1320*/  LDG.E.64 R6, desc[UR6][R6.64] ;  /* 0x0000000606067981 */ /* 0x000f62000c1e1b00 */
[----:B0-----:R-:W-:-:S06]  /*1330*/  IMAD.WIDE R4, R2, 0x8, R4 ;  /* 0x0000000802047825 */ /* 0x001fcc00078e0204 */
[----:B------:R-:W2:Y:S01]  /*1340*/  LDG.E.64 R4, desc[UR6][R4.64] ;  /* 0x0000000604047981 */ /* 0x000ea2000c1e1b00 */
[----:B----4-:R-:W-:Y:S01]  /*1350*/  MOV R8, 0x1 ;  /* 0x0000000100087802 */ /* 0x010fe20000000f00 */
[----:B-1-3--:R-:W2:Y:S01]  /*1360*/  F2F.F64.F32 R18, R18 ;  /* 0x0000001200127310 */ /* 0x00aea20000201800 */
[----:B------:R-:W-:Y:S07]  /*1370*/  BSSY.RECONVERGENT B0, `(.L_x_16) ;  /* 0x0000013000007945 */ /* 0x000fee0003800200 */
[----:B-----5:R-:W0:Y:S02]  /*1380*/  MUFU.RCP64H R9, R7 ;  /* 0x0000000700097308 */ /* 0x020e240000001800 */
[----:B0-----:R-:W-:-:S08]  /*1390*/  DFMA R10, -R6, R8, 1 ;  /* 0x3ff00000060a742b */ /* 0x001fd00000000108 */
[----:B------:R-:W-:-:S08]  /*13a0*/  DFMA R10, R10, R10, R10 ;  /* 0x0000000a0a0a722b */ /* 0x000fd0000000000a */
[----:B------:R-:W-:Y:S02]  /*13b0*/  DFMA R10, R8, R10, R8 ;  /* 0x0000000a080a722b */ /* 0x000fe40000000008 */
[----:B--2---:R-:W-:-:S06]  /*13c0*/  DADD R8, -R18, R4 ;  /* 0x0000000012087229 */ /* 0x004fcc0000000104 */
[----:B------:R-:W-:-:S04]  /*13d0*/  DFMA R12, -R6, R10, 1 ;  /* 0x3ff00000060c742b */ /* 0x000fc8000000010a */
[----:B------:R-:W-:-:S04]  /*13e0*/  FSETP.GEU.AND P1, PT, |R9|, 6.5827683646048100446e-37, PT ;  /* 0x036000000900780b */ /* 0x000fc80003f2e200 */
[----:B------:R-:W-:-:S08]  /*13f0*/  DFMA R12, R10, R12, R10 ;  /* 0x0000000c0a0c722b */ /* 0x000fd0000000000a */
[----:B------:R-:W-:-:S08]  /*1400*/  DMUL R10, R8, R12 ;  /* 0x0000000c080a7228 */ /* 0x000fd00000000000 */
[----:B------:R-:W-:-:S08]  /*1410*/  DFMA R4, -R6, R10, R8 ;  /* 0x0000000a0604722b */ /* 0x000fd00000000108 */
[----:B------:R-:W-:-:S10]  /*1420*/  DFMA R4, R12, R4, R10 ;  /* 0x000000040c04722b */ /* 0x000fd4000000000a */
[----:B------:R-:W-:-:S05]  /*1430*/  FFMA R0, RZ, R7, R5 ;  /* 0x00000007ff007223 */ /* 0x000fca0000000005 */
[----:B------:R-:W-:-:S13]  /*1440*/  FSETP.GT.AND P0, PT, |R0|, 1.469367938527859385e-39, PT ;  /* 0x001000000000780b */ /* 0x000fda0003f04200 */
[----:B------:R-:W-:Y:S05]  /*1450*/  @P0 BRA P1, `(.L_x_17) ;  /* 0x0000000000100947 */ /* 0x000fea0000800000 */
[----:B------:R-:W-:-:S07]  /*1460*/  MOV R0, 0x1480 ;  /* 0x0000148000007802 */ /* 0x000fce0000000f00 */
[----:B------:R-:W-:Y:S05]  /*1470*/  CALL.REL.NOINC `($__internal_0_$__cuda_sm20_div_rn_f64_full) ;  /* 0x00000000001c7944 */ /* 0x000fea0003c00000 */
[----:B------:R-:W-:Y:S02]  /*1480*/  IMAD.MOV.U32 R4, RZ, RZ, R12 ;  /* 0x000000ffff047224 */ /* 0x000fe400078e000c */
[----:B------:R-:W-:-:S07]  /*1490*/  IMAD.MOV.U32 R5, RZ, RZ, R13 ;  /* 0x000000ffff057224 */ /* 0x000fce00078e000d */
.L_x_17:
[----:B------:R-:W-:Y:S05]  /*14a0*/  BSYNC.RECONVERGENT B0 ;  /* 0x0000000000007941 */ /* 0x000fea0003800200 */
.L_x_16:
[----:B------:R-:W0:Y:S02]  /*14b0*/  LDC.64 R6, c[0x0][0x380] ;  /* 0x0000e000ff067b82 */ /* 0x000e240000000a00 */
[----:B0-----:R-:W-:-:S05]  /*14c0*/  IMAD.WIDE R2, R2, 0x8, R6 ;  /* 0x0000000802027825 */ /* 0x001fca00078e0206 */
[----:B------:R-:W-:Y:S01]  /*14d0*/  STG.E.64 desc[UR6][R2.64], R4 ;  /* 0x0000000402007986 */ /* 0x000fe2000c101b06 */
[----:B------:R-:W-:Y:S05]  /*14e0*/  EXIT ;  /* 0x000000000000794d */ /* 0x000fea0003800000 */
        .weak           $__internal_0_$__cuda_sm20_div_rn_f64_full
        .type           $__internal_0_$__cuda_sm20_div_rn_f64_full,@function
        .size           $__internal_0_$__cuda_sm20_div_rn_f64_full,(.L_x_24 - $__internal_0_$__cuda_sm20_div_rn_f64_full)
$__internal_0_$__cuda_sm20_div_rn_f64_full:
[C---:B------:R-:W-:Y:S01]  /*14f0*/  FSETP.GEU.AND P0, PT, |R7|.reuse, 1.469367938527859385e-39, PT ;  /* 0x001000000700780b */ /* 0x040fe20003f0e200 */
[----:B------:R-:W-:Y:S01]  /*1500*/  IMAD.MOV.U32 R16, RZ, RZ, 0x1 ;  /* 0x00000001ff107424 */ /* 0x000fe200078e00ff */
[----:B------:R-:W-:Y:S01]  /*1510*/  LOP3.LUT R4, R7, 0x800fffff, RZ, 0xc0, !PT ;  /* 0x800fffff07047812 */ /* 0x000fe200078ec0ff */
[----:B------:R-:W-:Y:S01]  /*1520*/  BSSY.RECONVERGENT B1, `(.L_x_18) ;  /* 0x0000055000017945 */ /* 0x000fe20003800200 */
[C---:B------:R-:W-:Y:S02]  /*1530*/  FSETP.GEU.AND P2, PT, |R9|.reuse, 1.469367938527859385e-39, PT ;  /* 0x001000000900780b */ /* 0x040fe40003f4e200 */
[----:B------:R-:W-:Y:S01]  /*1540*/  LOP3.LUT R5, R4, 0x3ff00000, RZ, 0xfc, !PT ;  /* 0x3ff0000004057812 */ /* 0x000fe200078efcff */
[----:B------:R-:W-:Y:S01]  /*1550*/  IMAD.MOV.U32 R4, RZ, RZ, R6 ;  /* 0x000000ffff047224 */ /* 0x000fe200078e0006 */
[----:B------:R-:W-:Y:S02]  /*1560*/  LOP3.LUT R3, R9, 0x7ff00000, RZ, 0xc0, !PT ;  /* 0x7ff0000009037812 */ /* 0x000fe400078ec0ff */
[----:B------:R-:W-:-:S03]  /*1570*/  LOP3.LUT R14, R7, 0x7ff00000, RZ, 0xc0, !PT ;  /* 0x7ff00000070e7812 */ /* 0x000fc600078ec0ff */
[----:B------:R-:W-:Y:S01]  /*1580*/  @!P0 DMUL R4, R6, 8.98846567431157953865e+307 ;  /* 0x7fe0000006048828 */ /* 0x000fe20000000000 */
[----:B------:R-:W-:-:S03]  /*1590*/  ISETP.GE.U32.AND P1, PT, R3, R14, PT ;  /* 0x0000000e0300720c */ /* 0x000fc60003f26070 */
[----:B------:R-:W-:Y:S02]  /*15a0*/  @!P2 LOP3.LUT R12, R7, 0x7ff00000, RZ, 0xc0, !PT ;  /* 0x7ff00000070ca812 */ /* 0x000fe400078ec0ff */
[----:B------:R-:W0:Y:S01]  /*15b0*/  MUFU.RCP64H R17, R5 ;  /* 0x0000000500117308 */ /* 0x000e220000001800 */
[----:B------:R-:W-:Y:S02]  /*15c0*/  @!P2 MOV R18, RZ ;  /* 0x000000ff0012a202 */ /* 0x000fe40000000f00 */
[----:B------:R-:W-:Y:S01]  /*15d0*/  @!P2 ISETP.GE.U32.AND P3, PT, R3, R12, PT ;  /* 0x0000000c0300a20c */ /* 0x000fe20003f66070 */
[----:B------:R-:W-:-:S05]  /*15e0*/  IMAD.MOV.U32 R12, RZ, RZ, 0x1ca00000 ;  /* 0x1ca00000ff0c7424 */ /* 0x000fca00078e00ff */
[----:B------:R-:W-:-:S04]  /*15f0*/  @!P2 SEL R13, R12, 0x63400000, !P3 ;  /* 0x634000000c0da807 */ /* 0x000fc80005800000 */
[----:B------:R-:W-:Y:S01]  /*1600*/  @!P2 LOP3.LUT R13, R13, 0x80000000, R9, 0xf8, !PT ;  /* 0x800000000d0da812 */ /* 0x000fe200078ef809 */
[----:B0-----:R-:W-:-:S03]  /*1610*/  DFMA R10, R16, -R4, 1 ;  /* 0x3ff00000100a742b */ /* 0x001fc60000000804 */
[----:B------:R-:W-:-:S05]  /*1620*/  @!P2 LOP3.LUT R19, R13, 0x100000, RZ, 0xfc, !PT ;  /* 0x001000000d13a812 */ /* 0x000fca00078efcff */
[----:B------:R-:W-:-:S08]  /*1630*/  DFMA R10, R10, R10, R10 ;  /* 0x0000000a0a0a722b */ /* 0x000fd0000000000a */
[----:B------:R-:W-:Y:S01]  /*1640*/  DFMA R16, R16, R10, R16 ;  /* 0x0000000a1010722b */ /* 0x000fe20000000010 */
[----:B------:R-:W-:Y:S01]  /*1650*/  SEL R11, R12, 0x63400000, !P1 ;  /* 0x634000000c0b7807 */ /* 0x000fe20004800000 */
[----:B------:R-:W-:-:S03]  /*1660*/  IMAD.MOV.U32 R10, RZ, RZ, R8 ;  /* 0x000000ffff0a7224 */ /* 0x000fc600078e0008 */
[----:B------:R-:W-:-:S03]  /*1670*/  LOP3.LUT R11, R11, 0x800fffff, R9, 0xf8, !PT ;  /* 0x800fffff0b0b7812 */ /* 0x000fc600078ef809 */
[----:B------:R-:W-:-:S03]  /*1680*/  DFMA R20, R16, -R4, 1 ;  /* 0x3ff000001014742b */ /* 0x000fc60000000804 */
[----:B------:R-:W-:-:S05]  /*1690*/  @!P2 DFMA R10, R10, 2, -R18 ;  /* 0x400000000a0aa82b */ /* 0x000fca0000000812 */
[----:B------:R-:W-:Y:S01]  /*16a0*/  DFMA R16, R16, R20, R16 ;  /* 0x000000141010722b */ /* 0x000fe20000000010 */
[----:B------:R-:W-:Y:S02]  /*16b0*/  IMAD.MOV.U32 R21, RZ, RZ, R3 ;  /* 0x000000ffff157224 */ /* 0x000fe400078e0003 */
[----:B------:R-:W-:Y:S01]  /*16c0*/  IMAD.MOV.U32 R20, RZ, RZ, R14 ;  /* 0x000000ffff147224 */ /* 0x000fe200078e000e */
[----:B------:R-:W-:Y:S02]  /*16d0*/  @!P0 LOP3.LUT R20, R5, 0x7ff00000, RZ, 0xc0, !PT ;  /* 0x7ff0000005148812 */ /* 0x000fe400078ec0ff */
[----:B------:R-:W-:Y:S02]  /*16e0*/  @!P2 LOP3.LUT R21, R11, 0x7ff00000, RZ, 0xc0, !PT ;  /* 0x7ff000000b15a812 */ /* 0x000fe400078ec0ff */
[----:B------:R-:W-:Y:S01]  /*16f0*/  DMUL R18, R16, R10 ;  /* 0x0000000a10127228 */ /* 0x000fe20000000000 */
[----:B------:R-:W-:Y:S02]  /*1700*/  VIADD R22, R20, 0xffffffff ;  /* 0xffffffff14167836 */ /* 0x000fe40000000000 */
[----:B------:R-:W-:-:S05]  /*1710*/  VIADD R13, R21, 0xffffffff ;  /* 0xffffffff150d7836 */ /* 0x000fca0000000000 */
[----:B------:R-:W-:Y:S01]  /*1720*/  DFMA R14, R18, -R4, R10 ;  /* 0x80000004120e722b */ /* 0x000fe2000000000a */
[----:B------:R-:W-:-:S04]  /*1730*/  ISETP.GT.U32.AND P0, PT, R13, 0x7feffffe, PT ;  /* 0x7feffffe0d00780c */ /* 0x000fc80003f04070 */
[----:B------:R-:W-:-:S03]  /*1740*/  ISETP.GT.U32.OR P0, PT, R22, 0x7feffffe, P0 ;  /* 0x7feffffe1600780c */ /* 0x000fc60000704470 */
[----:B------:R-:W-:-:S10]  /*1750*/  DFMA R14, R16, R14, R18 ;  /* 0x0000000e100e722b */ /* 0x000fd40000000012 */
[----:B------:R-:W-:Y:S05]  /*1760*/  @P0 BRA `(.L_x_19) ;  /* 0x00000000006c0947 */ /* 0x000fea0003800000 */
[----:B------:R-:W-:-:S04]  /*1770*/  LOP3.LUT R16, R7, 0x7ff00000, RZ, 0xc0, !PT ;  /* 0x7ff0000007107812 */ /* 0x000fc800078ec0ff */
[CC--:B------:R-:W-:Y:S02]  /*1780*/  VIADDMNMX R8, R3.reuse, -R16.reuse, 0xb9600000, !PT ;  /* 0xb960000003087446 */ /* 0x0c0fe40007800910 */
[----:B------:R-:W-:Y:S02]  /*1790*/  ISETP.GE.U32.AND P0, PT, R3, R16, PT ;  /* 0x000000100300720c */ /* 0x000fe40003f06070 */
[----:B------:R-:W-:Y:S02]  /*17a0*/  VIMNMX R8, PT, PT, R8, 0x46a00000, PT ;  /* 0x46a0000008087848 */ /* 0x000fe40003fe0100 */
[----:B------:R-:W-:-:S05]  /*17b0*/  SEL R3, R12, 0x63400000, !P0 ;  /* 0x634000000c037807 */ /* 0x000fca0004000000 */
[----:B------:R-:W-:Y:S01]  /*17c0*/  IMAD.IADD R3, R8, 0x1, -R3 ;  /* 0x0000000108037824 */ /* 0x000fe200078e0a03 */
[----:B------:R-:W-:-:S03]  /*17d0*/  MOV R8, RZ ;  /* 0x000000ff00087202 */ /* 0x000fc60000000f00 */
[----:B------:R-:W-:-:S06]  /*17e0*/  VIADD R9, R3, 0x7fe00000 ;  /* 0x7fe0000003097836 */ /* 0x000fcc0000000000 */
[----:B------:R-:W-:-:S10]  /*17f0*/  DMUL R12, R14, R8 ;  /* 0x000000080e0c7228 */ /* 0x000fd40000000000 */
[----:B------:R-:W-:-:S13]  /*1800*/  FSETP.GTU.AND P0, PT, |R13|, 1.469367938527859385e-39, PT ;  /* 0x001000000d00780b */ /* 0x000fda0003f0c200 */
[----:B------:R-:W-:Y:S05]  /*1810*/  @P0 BRA `(.L_x_20) ;  /* 0x0000000000940947 */ /* 0x000fea0003800000 */
[----:B------:R-:W-:Y:S01]  /*1820*/  DFMA R4, R14, -R4, R10 ;  /* 0x800000040e04722b */ /* 0x000fe2000000000a */
[----:B------:R-:W-:-:S09]  /*1830*/  IMAD.MOV.U32 R8, RZ, RZ, RZ ;  /* 0x000000ffff087224 */ /* 0x000fd200078e00ff */
[C---:B------:R-:W-:Y:S02]  /*1840*/  FSETP.NEU.AND P0, PT, R5.reuse, RZ, PT ;  /* 0x000000ff0500720b */ /* 0x040fe40003f0d000 */
[----:B------:R-:W-:-:S04]  /*1850*/  LOP3.LUT R7, R5, 0x80000000, R7, 0x48, !PT ;  /* 0x8000000005077812 */ /* 0x000fc800078e4807 */
[----:B------:R-:W-:-:S07]  /*1860*/  LOP3.LUT R9, R7, R9, RZ, 0xfc, !PT ;  /* 0x0000000907097212 */ /* 0x000fce00078efcff */
[----:B------:R-:W-:Y:S05]  /*1870*/  @!P0 BRA `(.L_x_20) ;  /* 0x00000000007c8947 */ /* 0x000fea0003800000 */
[----:B------:R-:W-:Y:S01]  /*1880*/  IMAD.MOV R5, RZ, RZ, -R3 ;  /* 0x000000ffff057224 */ /* 0x000fe200078e0a03 */
[----:B------:R-:W-:Y:S01]  /*1890*/  DMUL.RP R8, R14, R8 ;  /* 0x000000080e087228 */ /* 0x000fe20000008000 */
[----:B------:R-:W-:Y:S01]  /*18a0*/  IMAD.MOV.U32 R4, RZ, RZ, RZ ;  /* 0x000000ffff047224 */ /* 0x000fe200078e00ff */
[----:B------:R-:W-:-:S05]  /*18b0*/  IADD3 R3, PT, PT, -R3, -0x43300000, RZ ;  /* 0xbcd0000003037810 */ /* 0x000fca0007ffe1ff */
[----:B------:R-:W-:-:S03]  /*18c0*/  DFMA R4, R12, -R4, R14 ;  /* 0x800000040c04722b */ /* 0x000fc6000000000e */
[----:B------:R-:W-:-:S07]  /*18d0*/  LOP3.LUT R7, R9, R7, RZ, 0x3c, !PT ;  /* 0x0000000709077212 */ /* 0x000fce00078e3cff */
[----:B------:R-:W-:-:S04]  /*18e0*/  FSETP.NEU.AND P0, PT, |R5|, R3, PT ;  /* 0x000000030500720b */ /* 0x000fc80003f0d200 */
[----:B------:R-:W-:Y:S02]  /*18f0*/  FSEL R12, R8, R12, !P0 ;  /* 0x0000000c080c7208 */ /* 0x000fe40004000000 */
[----:B------:R-:W-:Y:S01]  /*1900*/  FSEL R13, R7, R13, !P0 ;  /* 0x0000000d070d7208 */ /* 0x000fe20004000000 */
[----:B------:R-:W-:Y:S06]  /*1910*/  BRA `(.L_x_20) ;  /* 0x0000000000547947 */ /* 0x000fec0003800000 */
.L_x_19:
[----:B------:R-:W-:-:S14]  /*1920*/  DSETP.NAN.AND P0, PT, R8, R8, PT ;  /* 0x000000080800722a */ /* 0x000fdc0003f08000 */
[----:B------:R-:W-:Y:S05]  /*1930*/  @P0 BRA `(.L_x_21) ;  /* 0x0000000000440947 */ /* 0x000fea0003800000 */
[----:B------:R-:W-:-:S14]  /*1940*/  DSETP.NAN.AND P0, PT, R6, R6, PT ;  /* 0x000000060600722a */ /* 0x000fdc0003f08000 */
[----:B------:R-:W-:Y:S05]  /*1950*/  @P0 BRA `(.L_x_22) ;  /* 0x0000000000300947 */ /* 0x000fea0003800000 */
[----:B------:R-:W-:Y:S01]  /*1960*/  ISETP.NE.AND P0, PT, R21, R20, PT ;  /* 0x000000141500720c */ /* 0x000fe20003f05270 */
[----:B------:R-:W-:Y:S02]  /*1970*/  IMAD.MOV.U32 R12, RZ, RZ, 0x0 ;  /* 0x00000000ff0c7424 */ /* 0x000fe400078e00ff */
[----:B------:R-:W-:-:S10]  /*1980*/  IMAD.MOV.U32 R13, RZ, RZ, -0x80000 ;  /* 0xfff80000ff0d7424 */ /* 0x000fd400078e00ff */
[----:B------:R-:W-:Y:S05]  /*1990*/  @!P0 BRA `(.L_x_20) ;  /* 0x0000000000348947 */ /* 0x000fea0003800000 */
[----:B------:R-:W-:Y:S02]  /*19a0*/  ISETP.NE.AND P0, PT, R21, 0x7ff00000, PT ;  /* 0x7ff000001500780c */ /* 0x000fe40003f05270 */
[----:B------:R-:W-:Y:S02]  /*19b0*/  LOP3.LUT R13, R9, 0x80000000, R7, 0x48, !PT ;  /* 0x80000000090d7812 */ /* 0x000fe400078e4807 */
[----:B------:R-:W-:-:S13]  /*19c0*/  ISETP.EQ.OR P0, PT, R20, RZ, !P0 ;  /* 0x000000ff1400720c */ /* 0x000fda0004702670 */
[----:B------:R-:W-:Y:S01]  /*19d0*/  @P0 LOP3.LUT R3, R13, 0x7ff00000, RZ, 0xfc, !PT ;  /* 0x7ff000000d030812 */ /* 0x000fe200078efcff */
[----:B------:R-:W-:Y:S01]  /*19e0*/  @!P0 IMAD.MOV.U32 R12, RZ, RZ, RZ ;  /* 0x000000ffff0c8224 */ /* 0x000fe200078e00ff */
[----:B------:R-:W-:-:S03]  /*19f0*/  @P0 MOV R12, RZ ;  /* 0x000000ff000c0202 */ /* 0x000fc60000000f00 */
[----:B------:R-:W-:Y:S01]  /*1a00*/  @P0 IMAD.MOV.U32 R13, RZ, RZ, R3 ;  /* 0x000000ffff0d0224 */ /* 0x000fe200078e0003 */
[----:B------:R-:W-:Y:S06]  /*1a10*/  BRA `(.L_x_20) ;  /* 0x0000000000147947 */ /* 0x000fec0003800000 */
.L_x_22:
[----:B------:R-:W-:Y:S01]  /*1a20*/  LOP3.LUT R13, R7, 0x80000, RZ, 0xfc, !PT ;  /* 0x00080000070d7812 */ /* 0x000fe200078efcff */
[----:B------:R-:W-:Y:S01]  /*1a30*/  IMAD.MOV.U32 R12, RZ, RZ, R6 ;  /* 0x000000ffff0c7224 */ /* 0x000fe200078e0006 */
[----:B------:R-:W-:Y:S06]  /*1a40*/  BRA `(.L_x_20) ;  /* 0x0000000000087947 */ /* 0x000fec0003800000 */
.L_x_21:
[----:B------:R-:W-:Y:S01]  /*1a50*/  LOP3.LUT R13, R9, 0x80000, RZ, 0xfc, !PT ;  /* 0x00080000090d7812 */ /* 0x000fe200078efcff */
[----:B------:R-:W-:-:S07]  /*1a60*/  IMAD.MOV.U32 R12, RZ, RZ, R8 ;  /* 0x000000ffff0c7224 */ /* 0x000fce00078e0008 */
.L_x_20:
[----:B------:R-:W-:Y:S05]  /*1a70*/  BSYNC.RECONVERGENT B1 ;  /* 0x0000000000017941 */ /* 0x000fea0003800200 */
.L_x_18:
[----:B------:R-:W-:Y:S02]  /*1a80*/  IMAD.MOV.U32 R4, RZ, RZ, R0 ;  /* 0x000000ffff047224 */ /* 0x000fe400078e0000 */
[----:B------:R-:W-:-:S04]  /*1a90*/  IMAD.MOV.U32 R5, RZ, RZ, 0x0 ;  /* 0x00000000ff057424 */ /* 0x000fc800078e00ff */
[----:B------:R-:W-:Y:S05]  /*1aa0*/  RET.REL.NODEC R4 `(_Z6kernelPdS_S_S_ii) ;  /* 0xffffffe404547950 */ /* 0x000fea0003c3ffff */
.L_x_23:
[----:B------:R-:W-:-:S00]  /*1ab0*/  BRA `(.L_x_23) ;  /* 0xfffffffc00fc7947 */ /* 0x000fc0000383ffff */
[----:B------:R-:W-:-:S00]  /*1ac0*/  NOP ;  /* 0x0000000000007918 */ /* 0x000fc00000000000 */
        /* <DEDUP_REMOVED lines=11> */
.L_x_24:


//--------------------- .nv.shared.reserved.0     --------------------------
	.section	.nv.shared.reserved.0,"aw",@nobits
	.weak		__nv_reservedSMEM_offset_0_alias
	.size		__nv_reservedSMEM_offset_0_alias, 0, 64
	.other		__nv_reservedSMEM_offset_0_alias,@"STO_CUDA_RESERVED_SHARED STV_DEFAULT"
__nv_reservedSMEM_offset_0_alias:
	.zero		0
	.zero		64


//--------------------- .nv.constant0._Z6kernelPdS_S_S_ii --------------------------
	.section	.nv.constant0._Z6kernelPdS_S_S_ii,"a",@progbits
	.sectionflags	@""
	.align	4
.nv.constant0._Z6kernelPdS_S_S_ii:
	.zero		936


//--------------------- SYMBOLS --------------------------

	.type		.nv.reservedSmem.offset0,@object
	.size		.nv.reservedSmem.offset0,0x4
